	.target	sm_90a

	.elftype	@"ET_EXEC"


//--------------------- .note.nv.tkinfo           --------------------------
	.section	.note.nv.tkinfo,"",@"SHT_NOTE"
	.sectionflags	@"SHF_NOTE_NV_TKINFO"
	.tkinfo
        /*0018*/ 	.word	0x00000002
        /*0030*/ 	.string	""
        /*0030*/ 	.string	"ptxas"
        /*0030*/ 	.string	"Cuda compilation tools, release 13.0, V13.0.88"
        /*0030*/ 	.string	"Build cuda_13.0.r13.0/compiler.36424714_0"
        /*0030*/ 	.string	"-v  -suppress-debug-info  -lineinfo  -arch sm_90a "



//--------------------- .note.nv.cuinfo           --------------------------
	.section	.note.nv.cuinfo,"",@"SHT_NOTE"
	.sectionflags	@"SHF_NOTE_NV_CUINFO"
        /*0018*/ 	.short	0x0002
        /*001a*/ 	.short	0x005a
        /*001c*/ 	.short	0x0082
	.zero		2


//--------------------- .nv.info                  --------------------------
	.section	.nv.info,"",@"SHT_CUDA_INFO"
	.align	4


	//----- nvinfo : EIATTR_REGCOUNT
	.align		4
        /*0000*/ 	.byte	0x04, 0x2f
        /*0002*/ 	.short	(.L_1 - .L_0)
	.align		4
.L_0:
        /*0004*/ 	.word	index@(matmul_kernel)
        /*0008*/ 	.word	0x000000ff


	//----- nvinfo : EIATTR_FRAME_SIZE
	.align		4
.L_1:
        /*000c*/ 	.byte	0x04, 0x11
        /*000e*/ 	.short	(.L_3 - .L_2)
	.align		4
.L_2:
        /*0010*/ 	.word	index@(matmul_kernel)
        /*0014*/ 	.word	0x000000f8


	//----- nvinfo : EIATTR_MIN_STACK_SIZE
	.align		4
.L_3:
        /*0018*/ 	.byte	0x04, 0x12
        /*001a*/ 	.short	(.L_5 - .L_4)
	.align		4
.L_4:
        /*001c*/ 	.word	index@(matmul_kernel)
        /*0020*/ 	.word	0x000000f8
.L_5:


//--------------------- .nv.compat                --------------------------
	.section	.nv.compat,"",@"SHT_CUDA_COMPAT_INFO"
	.align	4
        /*0000*/ 	.byte	0x02, 0x09, 0x01, 0x00, 0x02, 0x02, 0x01, 0x00, 0x02, 0x05, 0x05, 0x00, 0x03, 0x07, 0x01, 0x01
        /*0010*/ 	.byte	0x02, 0x03, 0x00, 0x00, 0x02, 0x06, 0x01, 0x00, 0x04, 0x0b, 0x08, 0x00, 0x00, 0x00, 0x00, 0x00
        /*0020*/ 	.byte	0x00, 0x00, 0x00, 0x00


//--------------------- .nv.info.matmul_kernel    --------------------------
	.section	.nv.info.matmul_kernel,"",@"SHT_CUDA_INFO"
	.sectionflags	@""
	.align	4


	//----- nvinfo : EIATTR_CUDA_API_VERSION
	.align		4
        /*0000*/ 	.byte	0x04, 0x37
        /*0002*/ 	.short	(.L_7 - .L_6)
.L_6:
        /*0004*/ 	.word	0x00000082


	//----- nvinfo : EIATTR_KPARAM_INFO
	.align		4
.L_7:
        /*0008*/ 	.byte	0x04, 0x17
        /*000a*/ 	.short	(.L_9 - .L_8)
.L_8:
        /*000c*/ 	.word	0x00000000
        /*0010*/ 	.short	0x000d
        /*0012*/ 	.short	0x0048
        /*0014*/ 	.byte	0x00, 0xf4, 0x21, 0x00


	//----- nvinfo : EIATTR_KPARAM_INFO
	.align		4
.L_9:
        /*0018*/ 	.byte	0x04, 0x17
        /*001a*/ 	.short	(.L_11 - .L_10)
.L_10:
        /*001c*/ 	.word	0x00000000
        /*0020*/ 	.short	0x000c
        /*0022*/ 	.short	0x0040
        /*0024*/ 	.byte	0x00, 0xf4, 0x21, 0x00


	//----- nvinfo : EIATTR_KPARAM_INFO
	.align		4
.L_11:
        /*0028*/ 	.byte	0x04, 0x17
        /*002a*/ 	.short	(.L_13 - .L_12)
.L_12:
        /*002c*/ 	.word	0x00000000
        /*0030*/ 	.short	0x000b
        /*0032*/ 	.short	0x0038
        /*0034*/ 	.byte	0x00, 0xf0, 0x11, 0x00


	//----- nvinfo : EIATTR_KPARAM_INFO
	.align		4
.L_13:
        /*0038*/ 	.byte	0x04, 0x17
        /*003a*/ 	.short	(.L_15 - .L_14)
.L_14:
        /*003c*/ 	.word	0x00000000
        /*0040*/ 	.short	0x000a
        /*0042*/ 	.short	0x0034
        /*0044*/ 	.byte	0x00, 0xf0, 0x11, 0x00


	//----- nvinfo : EIATTR_KPARAM_INFO
	.align		4
.L_15:
        /*0048*/ 	.byte	0x04, 0x17
        /*004a*/ 	.short	(.L_17 - .L_16)
.L_16:
        /*004c*/ 	.word	0x00000000
        /*0050*/ 	.short	0x0009
        /*0052*/ 	.short	0x0030
        /*0054*/ 	.byte	0x00, 0xf0, 0x11, 0x00


	//----- nvinfo : EIATTR_KPARAM_INFO
	.align		4
.L_17:
        /*0058*/ 	.byte	0x04, 0x17
        /*005a*/ 	.short	(.L_19 - .L_18)
.L_18:
        /*005c*/ 	.word	0x00000000
        /*0060*/ 	.short	0x0008
        /*0062*/ 	.short	0x002c
        /*0064*/ 	.byte	0x00, 0xf0, 0x11, 0x00


	//----- nvinfo : EIATTR_KPARAM_INFO
	.align		4
.L_19:
        /*0068*/ 	.byte	0x04, 0x17
        /*006a*/ 	.short	(.L_21 - .L_20)
.L_20:
        /*006c*/ 	.word	0x00000000
        /*0070*/ 	.short	0x0007
        /*0072*/ 	.short	0x0028
        /*0074*/ 	.byte	0x00, 0xf0, 0x11, 0x00


	//----- nvinfo : EIATTR_KPARAM_INFO
	.align		4
.L_21:
        /*0078*/ 	.byte	0x04, 0x17
        /*007a*/ 	.short	(.L_23 - .L_22)
.L_22:
        /*007c*/ 	.word	0x00000000
        /*0080*/ 	.short	0x0006
        /*0082*/ 	.short	0x0024
        /*0084*/ 	.byte	0x00, 0xf0, 0x11, 0x00


	//----- nvinfo : EIATTR_KPARAM_INFO
	.align		4
.L_23:
        /*0088*/ 	.byte	0x04, 0x17
        /*008a*/ 	.short	(.L_25 - .L_24)
.L_24:
        /*008c*/ 	.word	0x00000000
        /*0090*/ 	.short	0x0005
        /*0092*/ 	.short	0x0020
        /*0094*/ 	.byte	0x00, 0xf0, 0x11, 0x00


	//----- nvinfo : EIATTR_KPARAM_INFO
	.align		4
.L_25:
        /*0098*/ 	.byte	0x04, 0x17
        /*009a*/ 	.short	(.L_27 - .L_26)
.L_26:
        /*009c*/ 	.word	0x00000000
        /*00a0*/ 	.short	0x0004
        /*00a2*/ 	.short	0x001c
        /*00a4*/ 	.byte	0x00, 0xf0, 0x11, 0x00


	//----- nvinfo : EIATTR_KPARAM_INFO
	.align		4
.L_27:
        /*00a8*/ 	.byte	0x04, 0x17
        /*00aa*/ 	.short	(.L_29 - .L_28)
.L_28:
        /*00ac*/ 	.word	0x00000000
        /*00b0*/ 	.short	0x0003
        /*00b2*/ 	.short	0x0018
        /*00b4*/ 	.byte	0x00, 0xf0, 0x11, 0x00


	//----- nvinfo : EIATTR_KPARAM_INFO
	.align		4
.L_29:
        /*00b8*/ 	.byte	0x04, 0x17
        /*00ba*/ 	.short	(.L_31 - .L_30)
.L_30:
        /*00bc*/ 	.word	0x00000000
        /*00c0*/ 	.short	0x0002
        /*00c2*/ 	.short	0x0010
        /*00c4*/ 	.byte	0x00, 0xf4, 0x21, 0x00


	//----- nvinfo : EIATTR_KPARAM_INFO
	.align		4
.L_31:
        /*00c8*/ 	.byte	0x04, 0x17
        /*00ca*/ 	.short	(.L_33 - .L_32)
.L_32:
        /*00cc*/ 	.word	0x00000000
        /*00d0*/ 	.short	0x0001
        /*00d2*/ 	.short	0x0008
        /*00d4*/ 	.byte	0x00, 0xf4, 0x21, 0x00


	//----- nvinfo : EIATTR_KPARAM_INFO
	.align		4
.L_33:
        /*00d8*/ 	.byte	0x04, 0x17
        /*00da*/ 	.short	(.L_35 - .L_34)
.L_34:
        /*00dc*/ 	.word	0x00000000
        /*00e0*/ 	.short	0x0000
        /*00e2*/ 	.short	0x0000
        /*00e4*/ 	.byte	0x00, 0xf4, 0x21, 0x00


	//----- nvinfo : EIATTR_SPARSE_MMA_MASK
	.align		4
.L_35:
        /*00e8*/ 	.byte	0x03, 0x50
        /*00ea*/ 	.short	0x0000


	//----- nvinfo : EIATTR_MAXREG_COUNT
	.align		4
        /*00ec*/ 	.byte	0x03, 0x1b
        /*00ee*/ 	.short	0x00ff


	//----- nvinfo : EIATTR_NUM_BARRIERS
	.align		4
        /*00f0*/ 	.byte	0x02, 0x4c
        /*00f2*/ 	.byte	0x01
	.zero		1


	//----- nvinfo : EIATTR_ANNOTATIONS
	.align		4
        /*00f4*/ 	.byte	0x04, 0x55
        /*00f6*/ 	.short	(.L_37 - .L_36)


	//   ....[0]....
.L_36:
        /*00f8*/ 	.word	0x00000001
        /*00fc*/ 	.byte	0xf0, 0x05, 0x00, 0x00, 0x01, 0x00, 0x00, 0x00, 0x00, 0x06, 0x00, 0x00, 0x01, 0x00, 0x00, 0x00
        /* <DEDUP_REMOVED lines=36> */
        /*034c*/ 	.byte	0x10, 0x4e, 0x00, 0x00


	//----- nvinfo : EIATTR_MERCURY_ISA_VERSION
	.align		4
.L_37:
        /*0350*/ 	.byte	0x03, 0x5f
        /*0352*/ 	.short	0x0101


	//----- nvinfo : EIATTR_EXIT_INSTR_OFFSETS
	.align		4
        /*0354*/ 	.byte	0x04, 0x1c
        /*0356*/ 	.short	(.L_39 - .L_38)


	//   ....[0]....
.L_38:
        /*0358*/ 	.word	0x00006520


	//   ....[1]....
        /*035c*/ 	.word	0x00006550


	//----- nvinfo : EIATTR_REQNTID
	.align		4
.L_39:
        /*0360*/ 	.byte	0x04, 0x10
        /*0362*/ 	.short	(.L_41 - .L_40)
.L_40:
        /*0364*/ 	.word	0x00000040
        /*0368*/ 	.word	0x00000001
        /*036c*/ 	.word	0x00000001


	//----- nvinfo : EIATTR_CBANK_PARAM_SIZE
	.align		4
.L_41:
        /*0370*/ 	.byte	0x03, 0x19
        /*0372*/ 	.short	0x0050


	//----- nvinfo : EIATTR_PARAM_CBANK
	.align		4
        /*0374*/ 	.byte	0x04, 0x0a
        /*0376*/ 	.short	(.L_43 - .L_42)
	.align		4
.L_42:
        /*0378*/ 	.word	index@(.nv.constant0.matmul_kernel)
        /*037c*/ 	.short	0x0210
        /*037e*/ 	.short	0x0050


	//----- nvinfo : EIATTR_SW_WAR
	.align		4
.L_43:
        /*0380*/ 	.byte	0x04, 0x36
        /*0382*/ 	.short	(.L_45 - .L_44)
.L_44:
        /*0384*/ 	.word	0x00000008
.L_45:


//--------------------- .nv.callgraph             --------------------------
	.section	.nv.callgraph,"",@"SHT_CUDA_CALLGRAPH"
	.align	4
	.sectionentsize	8
	.align		4
        /*0000*/ 	.word	0x00000000
	.align		4
        /*0004*/ 	.word	0xffffffff
	.align		4
        /*0008*/ 	.word	0x00000000
	.align		4
        /*000c*/ 	.word	0xfffffffe
	.align		4
        /*0010*/ 	.word	0x00000000
	.align		4
        /*0014*/ 	.word	0xfffffffd
	.align		4
        /*0018*/ 	.word	0x00000000
	.align		4
        /*001c*/ 	.word	0xfffffffc


//--------------------- .text.matmul_kernel       --------------------------
	.section	.text.matmul_kernel,"ax",@progbits
	.align	128
        .global         matmul_kernel
        .type           matmul_kernel,@function
        .size           matmul_kernel,(.L_x_3 - matmul_kernel)
        .other          matmul_kernel,@"STO_CUDA_ENTRY STV_DEFAULT"
matmul_kernel:
.text.matmul_kernel:
[----:B------:R-:W0:Y:S08]  /*0000*/  LDC R1, c[0x0][0x28] ;  /* 0x00000a00ff017b82 */ /* 0x000e300000000800 */
[----:B------:R-:W1:Y:S01]  /*0010*/  LDC.64 R2, c[0x0][0x228] ;  /* 0x00008a00ff027b82 */ /* 0x000e620000000a00 */
[----:B------:R-:W2:Y:S01]  /*0020*/  S2R R7, SR_CTAID.X ;  /* 0x0000000000077919 */ /* 0x000ea20000002500 */
[----:B0-----:R-:W-:Y:S01]  /*0030*/  VIADD R1, R1, 0xffffff08 ;  /* 0xffffff0801017836 */ /* 0x001fe20000000000 */
[----:B------:R-:W-:Y:S01]  /*0040*/  ULDC.64 UR8, c[0x0][0x208] ;  /* 0x0000820000087ab9 */ /* 0x000fe20000000a00 */
[----:B------:R-:W-:-:S02]  /*0050*/  CS2R R14, SRZ ;  /* 0x00000000000e7805 */ /* 0x000fc4000001ff00 */
[----:B------:R-:W-:Y:S02]  /*0060*/  CS2R R16, SRZ ;  /* 0x0000000000107805 */ /* 0x000fe4000001ff00 */
[----:B------:R-:W-:Y:S02]  /*0070*/  CS2R R18, SRZ ;  /* 0x0000000000127805 */ /* 0x000fe4000001ff00 */
[----:B------:R-:W-:Y:S02]  /*0080*/  CS2R R24, SRZ ;  /* 0x0000000000187805 */ /* 0x000fe4000001ff00 */
[----:B------:R-:W-:Y:S02]  /*0090*/  CS2R R26, SRZ ;  /* 0x00000000001a7805 */ /* 0x000fe4000001ff00 */
[----:B------:R-:W-:Y:S02]  /*00a0*/  CS2R R28, SRZ ;  /* 0x00000000001c7805 */ /* 0x000fe4000001ff00 */
        /* <DEDUP_REMOVED lines=8> */
[----:B------:R-:W-:Y:S01]  /*0130*/  CS2R R46, SRZ ;  /* 0x00000000002e7805 */ /* 0x000fe2000001ff00 */
[----:B-1----:R-:W-:-:S05]  /*0140*/  VIADD R0, R3, 0x1f ;  /* 0x0000001f03007836 */ /* 0x002fca0000000000 */
[----:B------:R-:W-:-:S04]  /*0150*/  SHF.R.S32.HI R5, RZ, 0x1f, R0 ;  /* 0x0000001fff057819 */ /* 0x000fc80000011400 */
[----:B------:R-:W-:Y:S02]  /*0160*/  LEA.HI R5, R5, R0, RZ, 0x5 ;  /* 0x0000000005057211 */ /* 0x000fe400078f28ff */
[----:B--2---:R-:W-:Y:S02]  /*0170*/  IABS R10, R7 ;  /* 0x00000007000a7213 */ /* 0x004fe40000000000 */
[----:B------:R-:W-:-:S05]  /*0180*/  SHF.R.S32.HI R5, RZ, 0x5, R5 ;  /* 0x00000005ff057819 */ /* 0x000fca0000011405 */
[----:B------:R-:W-:-:S05]  /*0190*/  IMAD.SHL.U32 R6, R5, 0x8, RZ ;  /* 0x0000000805067824 */ /* 0x000fca00078e00ff */
[-C--:B------:R-:W-:Y:S02]  /*01a0*/  IABS R9, R6.reuse ;  /* 0x0000000600097213 */ /* 0x080fe40000000000 */
[----:B------:R-:W-:Y:S02]  /*01b0*/  IABS R12, R6 ;  /* 0x00000006000c7213 */ /* 0x000fe40000000000 */
[----:B------:R-:W0:Y:S08]  /*01c0*/  I2F.RP R0, R9 ;  /* 0x0000000900007306 */ /* 0x000e300000209400 */
[----:B0-----:R-:W0:Y:S02]  /*01d0*/  MUFU.RCP R0, R0 ;  /* 0x0000000000007308 */ /* 0x001e240000001000 */
[----:B0-----:R-:W-:-:S02]  /*01e0*/  VIADD R4, R0, 0xffffffe ;  /* 0x0ffffffe00047836 */ /* 0x001fc40000000000 */
[----:B------:R-:W-:-:S04]  /*01f0*/  IMAD.MOV R0, RZ, RZ, -R12 ;  /* 0x000000ffff007224 */ /* 0x000fc800078e0a0c */
[----:B------:R0:W1:Y:S02]  /*0200*/  F2I.FTZ.U32.TRUNC.NTZ R5, R4 ;  /* 0x0000000400057305 */ /* 0x000064000021f000 */
[----:B0-----:R-:W-:Y:S02]  /*0210*/  IMAD.MOV.U32 R4, RZ, RZ, RZ ;  /* 0x000000ffff047224 */ /* 0x001fe400078e00ff */
[----:B-1----:R-:W-:-:S04]  /*0220*/  IMAD.MOV R8, RZ, RZ, -R5 ;  /* 0x000000ffff087224 */ /* 0x002fc800078e0a05 */
[----:B------:R-:W-:Y:S02]  /*0230*/  IMAD R11, R8, R9, RZ ;  /* 0x00000009080b7224 */ /* 0x000fe400078e02ff */
[----:B------:R-:W-:Y:S02]  /*0240*/  IMAD.MOV.U32 R8, RZ, RZ, R10 ;  /* 0x000000ffff087224 */ /* 0x000fe400078e000a */
[----:B------:R-:W-:-:S06]  /*0250*/  IMAD.HI.U32 R5, R5, R11, R4 ;  /* 0x0000000b05057227 */ /* 0x000fcc00078e0004 */
[----:B------:R-:W-:-:S04]  /*0260*/  IMAD.HI.U32 R5, R5, R8, RZ ;  /* 0x0000000805057227 */ /* 0x000fc800078e00ff */
[----:B------:R-:W-:-:S05]  /*0270*/  IMAD R0, R5, R0, R8 ;  /* 0x0000000005007224 */ /* 0x000fca00078e0208 */
[----:B------:R-:W-:-:S13]  /*0280*/  ISETP.GT.U32.AND P1, PT, R9, R0, PT ;  /* 0x000000000900720c */ /* 0x000fda0003f24070 */
[----:B------:R-:W-:Y:S02]  /*0290*/  @!P1 IMAD.IADD R0, R0, 0x1, -R9 ;  /* 0x0000000100009824 */ /* 0x000fe400078e0a09 */
[----:B------:R-:W-:Y:S01]  /*02a0*/  @!P1 VIADD R5, R5, 0x1 ;  /* 0x0000000105059836 */ /* 0x000fe20000000000 */
[----:B------:R-:W-:Y:S02]  /*02b0*/  ISETP.NE.AND P1, PT, R6, RZ, PT ;  /* 0x000000ff0600720c */ /* 0x000fe40003f25270 */
[----:B------:R-:W-:Y:S02]  /*02c0*/  ISETP.GE.U32.AND P0, PT, R0, R9, PT ;  /* 0x000000090000720c */ /* 0x000fe40003f06070 */
[----:B------:R-:W-:-:S04]  /*02d0*/  LOP3.LUT R0, R7, R6, RZ, 0x3c, !PT ;  /* 0x0000000607007212 */ /* 0x000fc800078e3cff */
[----:B------:R-:W-:Y:S01]  /*02e0*/  ISETP.GE.AND P2, PT, R0, RZ, PT ;  /* 0x000000ff0000720c */ /* 0x000fe20003f46270 */
[----:B------:R-:W-:-:S06]  /*02f0*/  VIADD R0, R2, 0x7f ;  /* 0x0000007f02007836 */ /* 0x000fcc0000000000 */
[----:B------:R-:W-:-:S04]  /*0300*/  @P0 VIADD R5, R5, 0x1 ;  /* 0x0000000105050836 */ /* 0x000fc80000000000 */
[----:B------:R-:W-:Y:S01]  /*0310*/  IMAD.MOV.U32 R4, RZ, RZ, R5 ;  /* 0x000000ffff047224 */ /* 0x000fe200078e0005 */
[----:B------:R-:W-:-:S03]  /*0320*/  SHF.R.S32.HI R5, RZ, 0x1f, R0 ;  /* 0x0000001fff057819 */ /* 0x000fc60000011400 */
[----:B------:R-:W-:Y:S01]  /*0330*/  @!P2 IMAD.MOV R4, RZ, RZ, -R4 ;  /* 0x000000ffff04a224 */ /* 0x000fe200078e0a04 */
[----:B------:R-:W-:Y:S02]  /*0340*/  @!P1 LOP3.LUT R4, RZ, R6, RZ, 0x33, !PT ;  /* 0x00000006ff049212 */ /* 0x000fe400078e33ff */
[----:B------:R-:W-:-:S03]  /*0350*/  LEA.HI R5, R5, R0, RZ, 0x7 ;  /* 0x0000000005057211 */ /* 0x000fc600078f38ff */
[----:B------:R-:W-:Y:S02]  /*0360*/  IMAD.SHL.U32 R8, R4, 0x8, RZ ;  /* 0x0000000804087824 */ /* 0x000fe400078e00ff */
[----:B------:R-:W-:-:S03]  /*0370*/  IMAD.MOV R4, RZ, RZ, -R4 ;  /* 0x000000ffff047224 */ /* 0x000fc600078e0a04 */
[----:B------:R-:W-:Y:S01]  /*0380*/  LEA.HI.SX32 R5, R5, -R8, 0x19 ;  /* 0x8000000805057211 */ /* 0x000fe200078fcaff */
[----:B------:R-:W-:-:S03]  /*0390*/  IMAD R13, R6, R4, R7 ;  /* 0x00000004060d7224 */ /* 0x000fc600078e0207 */
[----:B------:R-:W-:-:S04]  /*03a0*/  VIMNMX R10, R5, 0x8, PT ;  /* 0x00000008050a7848 */ /* 0x000fc80003fe0100 */
[-C--:B------:R-:W-:Y:S02]  /*03b0*/  IABS R9, R10.reuse ;  /* 0x0000000a00097213 */ /* 0x080fe40000000000 */
[----:B------:R-:W-:Y:S02]  /*03c0*/  IABS R6, R10 ;  /* 0x0000000a00067213 */ /* 0x000fe40000000000 */
[----:B------:R-:W0:Y:S08]  /*03d0*/  I2F.RP R0, R9 ;  /* 0x0000000900007306 */ /* 0x000e300000209400 */
[----:B0-----:R-:W0:Y:S02]  /*03e0*/  MUFU.RCP R0, R0 ;  /* 0x0000000000007308 */ /* 0x001e240000001000 */
[----:B0-----:R-:W-:-:S02]  /*03f0*/  VIADD R5, R0, 0xffffffe ;  /* 0x0ffffffe00057836 */ /* 0x001fc40000000000 */
[----:B------:R-:W-:-:S04]  /*0400*/  IMAD.MOV R0, RZ, RZ, -R6 ;  /* 0x000000ffff007224 */ /* 0x000fc800078e0a06 */
[----:B------:R-:W0:Y:S02]  /*0410*/  F2I.FTZ.U32.TRUNC.NTZ R5, R5 ;  /* 0x0000000500057305 */ /* 0x000e24000021f000 */
[----:B0-----:R-:W-:-:S04]  /*0420*/  IMAD.MOV R11, RZ, RZ, -R5 ;  /* 0x000000ffff0b7224 */ /* 0x001fc800078e0a05 */
[----:B------:R-:W-:Y:S01]  /*0430*/  IMAD.MOV.U32 R4, RZ, RZ, R11 ;  /* 0x000000ffff047224 */ /* 0x000fe200078e000b */
[----:B------:R-:W-:-:S03]  /*0440*/  IABS R11, R13 ;  /* 0x0000000d000b7213 */ /* 0x000fc60000000000 */
[----:B------:R-:W-:Y:S02]  /*0450*/  IMAD R7, R4, R9, RZ ;  /* 0x0000000904077224 */ /* 0x000fe400078e02ff */
[----:B------:R-:W-:-:S04]  /*0460*/  IMAD.MOV.U32 R4, RZ, RZ, RZ ;  /* 0x000000ffff047224 */ /* 0x000fc800078e00ff */
[----:B------:R-:W-:Y:S01]  /*0470*/  IMAD.HI.U32 R4, R5, R7, R4 ;  /* 0x0000000705047227 */ /* 0x000fe200078e0004 */
[----:B------:R-:W-:-:S04]  /*0480*/  LOP3.LUT R5, R13, R10, RZ, 0x3c, !PT ;  /* 0x0000000a0d057212 */ /* 0x000fc800078e3cff */
[----:B------:R-:W-:Y:S01]  /*0490*/  ISETP.GE.AND P2, PT, R5, RZ, PT ;  /* 0x000000ff0500720c */ /* 0x000fe20003f46270 */
[----:B------:R-:W-:-:S04]  /*04a0*/  IMAD.HI.U32 R4, R4, R11, RZ ;  /* 0x0000000b04047227 */ /* 0x000fc800078e00ff */
[----:B------:R-:W-:-:S05]  /*04b0*/  IMAD R0, R4, R0, R11 ;  /* 0x0000000004007224 */ /* 0x000fca00078e020b */
[----:B------:R-:W-:-:S13]  /*04c0*/  ISETP.GT.U32.AND P1, PT, R9, R0, PT ;  /* 0x000000000900720c */ /* 0x000fda0003f24070 */
[----:B------:R-:W-:Y:S02]  /*04d0*/  @!P1 IMAD.IADD R0, R0, 0x1, -R9 ;  /* 0x0000000100009824 */ /* 0x000fe400078e0a09 */
[----:B------:R-:W-:Y:S01]  /*04e0*/  @!P1 VIADD R4, R4, 0x1 ;  /* 0x0000000104049836 */ /* 0x000fe20000000000 */
[----:B------:R-:W-:Y:S02]  /*04f0*/  ISETP.NE.AND P1, PT, R10, RZ, PT ;  /* 0x000000ff0a00720c */ /* 0x000fe40003f25270 */
[----:B------:R-:W-:Y:S02]  /*0500*/  ISETP.GE.U32.AND P0, PT, R0, R9, PT ;  /* 0x000000090000720c */ /* 0x000fe40003f06070 */
[----:B------:R-:W0:Y:S11]  /*0510*/  S2R R0, SR_TID.X ;  /* 0x0000000000007919 */ /* 0x000e360000002100 */
[----:B------:R-:W-:-:S04]  /*0520*/  @P0 VIADD R4, R4, 0x1 ;  /* 0x0000000104040836 */ /* 0x000fc80000000000 */
[----:B------:R-:W-:Y:S01]  /*0530*/  @!P2 IMAD.MOV R4, RZ, RZ, -R4 ;  /* 0x000000ffff04a224 */ /* 0x000fe200078e0a04 */
[----:B------:R-:W-:-:S04]  /*0540*/  @!P1 LOP3.LUT R4, RZ, R10, RZ, 0x33, !PT ;  /* 0x0000000aff049212 */ /* 0x000fc800078e33ff */
[C---:B------:R-:W-:Y:S01]  /*0550*/  IADD3 R5, -R4.reuse, RZ, RZ ;  /* 0x000000ff04057210 */ /* 0x040fe20007ffe1ff */
[----:B------:R-:W-:-:S04]  /*0560*/  IMAD.SHL.U32 R20, R4, 0x20, RZ ;  /* 0x0000002004147824 */ /* 0x000fc800078e00ff */
[----:B------:R-:W-:Y:S01]  /*0570*/  IMAD R5, R10, R5, R13 ;  /* 0x000000050a057224 */ /* 0x000fe200078e020d */
[----:B------:R-:W-:-:S03]  /*0580*/  CS2R R12, SRZ ;  /* 0x00000000000c7805 */ /* 0x000fc6000001ff00 */
[----:B------:R-:W-:Y:S02]  /*0590*/  IMAD.IADD R5, R8, 0x1, R5 ;  /* 0x0000000108057824 */ /* 0x000fe400078e0205 */
[----:B------:R-:W1:Y:S01]  /*05a0*/  LDC R8, c[0x0][0x230] ;  /* 0x00008c00ff087b82 */ /* 0x000e620000000800 */
[----:B0-----:R-:W-:-:S05]  /*05b0*/  LOP3.LUT R6, R0, 0x3f, RZ, 0xc0, !PT ;  /* 0x0000003f00067812 */ /* 0x001fca00078ec0ff */
[----:B------:R-:W-:Y:S01]  /*05c0*/  IMAD R48, R5, 0x80, R6 ;  /* 0x0000008005307824 */ /* 0x000fe200078e0206 */
[----:B------:R-:W-:-:S03]  /*05d0*/  LOP3.LUT R6, R0, 0x20, RZ, 0xc0, !PT ;  /* 0x0000002000067812 */ /* 0x000fc600078ec0ff */
[----:B------:R-:W-:Y:S01]  /*05e0*/  VIADD R49, R48, 0x40 ;  /* 0x0000004030317836 */ /* 0x000fe20000000000 */
[----:B------:R0:W-:Y:S04]  /*05f0*/  STL [R1+0xe0], R48 ;  /* 0x0000e03001007387 */ /* 0x0001e80000100800 */
[----:B------:R0:W-:Y:S04]  /*0600*/  STL [R1+0xe4], R49 ;  /* 0x0000e43101007387 */ /* 0x0001e80000100800 */
[----:B------:R0:W-:Y:S01]  /*0610*/  STL [R1+0xd4], R20 ;  /* 0x0000d41401007387 */ /* 0x0001e20000100800 */
[----:B-1----:R-:W-:-:S05]  /*0620*/  VIADD R8, R8, 0x1f ;  /* 0x0000001f08087836 */ /* 0x002fca0000000000 */
[----:B------:R-:W-:-:S13]  /*0630*/  ISETP.GE.AND P0, PT, R8, 0x20, PT ;  /* 0x000000200800780c */ /* 0x000fda0003f06270 */
[----:B0-----:R-:W-:Y:S05]  /*0640*/  @!P0 BRA `(.L_x_0) ;  /* 0x0000004400d48947 */ /* 0x001fea0003800000 */
[----:B------:R-:W-:Y:S01]  /*0650*/  IABS R23, R3 ;  /* 0x0000000300177213 */ /* 0x000fe20000000000 */
[----:B------:R-:W0:Y:S01]  /*0660*/  LDC R237, c[0x0][0x238] ;  /* 0x00008e00ffed7b82 */ /* 0x000e220000000800 */
[----:B------:R-:W-:Y:S01]  /*0670*/  IABS R24, R2 ;  /* 0x0000000200187213 */ /* 0x000fe20000000000 */
[----:B------:R-:W-:Y:S01]  /*0680*/  ULDC UR4, c[0x0][0x234] ;  /* 0x00008d0000047ab9 */ /* 0x000fe20000000800 */
[----:B------:R-:W1:Y:S01]  /*0690*/  I2F.RP R9, R23 ;  /* 0x0000001700097306 */ /* 0x000e620000209400 */
[----:B------:R-:W-:Y:S01]  /*06a0*/  LEA.HI R30, R6, R20, RZ, 0x1b ;  /* 0x00000014061e7211 */ /* 0x000fe200078fd8ff */
[----:B------:R-:W-:Y:S01]  /*06b0*/  ULDC UR5, c[0x0][0x230] ;  /* 0x00008c0000057ab9 */ /* 0x000fe20000000800 */
[----:B------:R-:W-:Y:S01]  /*06c0*/  IABS R15, R49 ;  /* 0x00000031000f7213 */ /* 0x000fe20000000000 */
[----:B------:R-:W-:Y:S01]  /*06d0*/  ULDC.64 UR6, c[0x0][0x210] ;  /* 0x0000840000067ab9 */ /* 0x000fe20000000a00 */
[----:B------:R-:W-:Y:S01]  /*06e0*/  IABS R16, R48 ;  /* 0x0000003000107213 */ /* 0x000fe20000000000 */
[----:B------:R-:W-:Y:S01]  /*06f0*/  VIADD R31, R30, 0x16 ;  /* 0x000000161e1f7836 */ /* 0x000fe20000000000 */
[----:B------:R-:W-:Y:S01]  /*0700*/  ISETP.GE.AND P6, PT, R48, RZ, PT ;  /* 0x000000ff3000720c */ /* 0x000fe20003fc6270 */
[----:B------:R-:W2:Y:S01]  /*0710*/  I2F.RP R10, R24 ;  /* 0x00000018000a7306 */ /* 0x000ea20000209400 */
[C---:B------:R-:W-:Y:S01]  /*0720*/  VIADD R32, R30.reuse, 0x14 ;  /* 0x000000141e207836 */ /* 0x040fe20000000000 */
[----:B------:R-:W-:Y:S01]  /*0730*/  IABS R29, R30 ;  /* 0x0000001e001d7213 */ /* 0x000fe20000000000 */
[C---:B------:R-:W-:Y:S01]  /*0740*/  VIADD R33, R30.reuse, 0x12 ;  /* 0x000000121e217836 */ /* 0x040fe20000000000 */
[----:B------:R-:W-:Y:S01]  /*0750*/  IABS R17, R31 ;  /* 0x0000001f00117213 */ /* 0x000fe20000000000 */
[C---:B------:R-:W-:Y:S01]  /*0760*/  VIADD R35, R30.reuse, 0xe ;  /* 0x0000000e1e237836 */ /* 0x040fe20000000000 */
[----:B------:R-:W-:Y:S01]  /*0770*/  IABS R19, R32 ;  /* 0x0000002000137213 */ /* 0x000fe20000000000 */
[C---:B------:R-:W-:Y:S01]  /*0780*/  VIADD R36, R30.reuse, 0xc ;  /* 0x0000000c1e247836 */ /* 0x040fe20000000000 */
[----:B-1----:R-:W1:Y:S01]  /*0790*/  MUFU.RCP R9, R9 ;  /* 0x0000000900097308 */ /* 0x002e620000001000 */
[----:B------:R-:W-:Y:S01]  /*07a0*/  IABS R21, R33 ;  /* 0x0000002100157213 */ /* 0x000fe20000000000 */
[----:B------:R-:W-:Y:S01]  /*07b0*/  VIADD R34, R30, 0x10 ;  /* 0x000000101e227836 */ /* 0x000fe20000000000 */
[----:B------:R-:W-:Y:S01]  /*07c0*/  LOP3.LUT R184, R0, 0x1f, RZ, 0xc0, !PT ;  /* 0x0000001f00b87812 */ /* 0x000fe200078ec0ff */
[C---:B------:R-:W-:Y:S01]  /*07d0*/  VIADD R37, R30.reuse, 0xa ;  /* 0x0000000a1e257836 */ /* 0x040fe20000000000 */
[----:B------:R-:W-:Y:S01]  /*07e0*/  CS2R R144, SRZ ;  /* 0x0000000000907805 */ /* 0x000fe2000001ff00 */
[C---:B------:R-:W-:Y:S01]  /*07f0*/  VIADD R38, R30.reuse, 0x8 ;  /* 0x000000081e267836 */ /* 0x040fe20000000000 */
[----:B------:R-:W-:Y:S01]  /*0800*/  CS2R R146, SRZ ;  /* 0x0000000000927805 */ /* 0x000fe2000001ff00 */
[----:B--2---:R-:W2:Y:S01]  /*0810*/  MUFU.RCP R10, R10 ;  /* 0x0000000a000a7308 */ /* 0x004ea20000001000 */
[C---:B------:R-:W-:Y:S01]  /*0820*/  VIADD R39, R30.reuse, 0x6 ;  /* 0x000000061e277836 */ /* 0x040fe20000000000 */
[----:B------:R-:W-:Y:S01]  /*0830*/  CS2R R140, SRZ ;  /* 0x00000000008c7805 */ /* 0x000fe2000001ff00 */
[C---:B------:R-:W-:Y:S01]  /*0840*/  VIADD R40, R30.reuse, 0x4 ;  /* 0x000000041e287836 */ /* 0x040fe20000000000 */
[----:B------:R-:W-:Y:S01]  /*0850*/  CS2R R142, SRZ ;  /* 0x00000000008e7805 */ /* 0x000fe2000001ff00 */
[C---:B------:R-:W-:Y:S01]  /*0860*/  VIADD R41, R30.reuse, 0x2 ;  /* 0x000000021e297836 */ /* 0x040fe20000000000 */
[----:B------:R-:W-:Y:S01]  /*0870*/  CS2R R136, SRZ ;  /* 0x0000000000887805 */ /* 0x000fe2000001ff00 */
[----:B0-----:R-:W-:Y:S01]  /*0880*/  IMAD R51, R237, 0xd, RZ ;  /* 0x0000000ded337824 */ /* 0x001fe200078e02ff */
[----:B------:R-:W-:Y:S01]  /*0890*/  IABS R27, R40 ;  /* 0x00000028001b7213 */ /* 0x000fe20000000000 */
[----:B-1----:R-:W-:Y:S01]  /*08a0*/  VIADD R4, R9, 0xffffffe ;  /* 0x0ffffffe09047836 */ /* 0x002fe20000000000 */
[----:B------:R-:W-:Y:S01]  /*08b0*/  IABS R28, R41 ;  /* 0x00000029001c7213 */ /* 0x000fe20000000000 */
[----:B------:R-:W-:Y:S01]  /*08c0*/  VIADD R9, R30, 0x1e ;  /* 0x0000001e1e097836 */ /* 0x000fe20000000000 */
[----:B------:R-:W-:Y:S01]  /*08d0*/  CS2R R138, SRZ ;  /* 0x00000000008a7805 */ /* 0x000fe2000001ff00 */
[----:B------:R0:W1:Y:S01]  /*08e0*/  F2I.FTZ.U32.TRUNC.NTZ R5, R4 ;  /* 0x0000000400057305 */ /* 0x000062000021f000 */
[----:B------:R-:W-:Y:S01]  /*08f0*/  IMAD R57, R237, 0xc, RZ ;  /* 0x0000000ced397824 */ /* 0x000fe200078e02ff */
[----:B------:R-:W-:-:S02]  /*0900*/  CS2R R132, SRZ ;  /* 0x0000000000847805 */ /* 0x000fc4000001ff00 */
[----:B------:R-:W-:Y:S01]  /*0910*/  ISETP.GE.AND P3, PT, R9, RZ, PT ;  /* 0x000000ff0900720c */ /* 0x000fe20003f66270 */
[----:B--2---:R-:W-:Y:S01]  /*0920*/  VIADD R7, R10, 0xffffffe ;  /* 0x0ffffffe0a077836 */ /* 0x004fe20000000000 */
[----:B------:R-:W-:Y:S01]  /*0930*/  CS2R R134, SRZ ;  /* 0x0000000000867805 */ /* 0x000fe2000001ff00 */
[C---:B------:R-:W-:Y:S01]  /*0940*/  IMAD R59, R237.reuse, 0xb, RZ ;  /* 0x0000000bed3b7824 */ /* 0x040fe200078e02ff */
[----:B------:R-:W-:Y:S01]  /*0950*/  CS2R R128, SRZ ;  /* 0x0000000000807805 */ /* 0x000fe2000001ff00 */
[C---:B------:R-:W-:Y:S01]  /*0960*/  IMAD R61, R237.reuse, 0xa, RZ ;  /* 0x0000000aed3d7824 */ /* 0x040fe200078e02ff */
[----:B------:R-:W-:Y:S01]  /*0970*/  CS2R R130, SRZ ;  /* 0x0000000000827805 */ /* 0x000fe2000001ff00 */
[----:B------:R-:W2:Y:S01]  /*0980*/  F2I.FTZ.U32.TRUNC.NTZ R7, R7 ;  /* 0x0000000700077305 */ /* 0x000ea2000021f000 */
[----:B0-----:R-:W-:Y:S01]  /*0990*/  IMAD.MOV.U32 R4, RZ, RZ, RZ ;  /* 0x000000ffff047224 */ /* 0x001fe200078e00ff */
[----:B------:R-:W-:Y:S01]  /*09a0*/  CS2R R124, SRZ ;  /* 0x00000000007c7805 */ /* 0x000fe2000001ff00 */
[C---:B------:R-:W-:Y:S01]  /*09b0*/  IMAD R63, R237.reuse, 0x9, RZ ;  /* 0x00000009ed3f7824 */ /* 0x040fe200078e02ff */
[----:B------:R-:W-:Y:S01]  /*09c0*/  CS2R R126, SRZ ;  /* 0x00000000007e7805 */ /* 0x000fe2000001ff00 */
[----:B-1----:R-:W-:Y:S01]  /*09d0*/  IMAD.MOV R11, RZ, RZ, -R5 ;  /* 0x000000ffff0b7224 */ /* 0x002fe200078e0a05 */
[----:B------:R-:W-:Y:S01]  /*09e0*/  CS2R R120, SRZ ;  /* 0x0000000000787805 */ /* 0x000fe2000001ff00 */
[C---:B------:R-:W-:Y:S01]  /*09f0*/  IMAD.SHL.U32 R65, R237.reuse, 0x8, RZ ;  /* 0x00000008ed417824 */ /* 0x040fe200078e00ff */
[----:B------:R-:W-:Y:S01]  /*0a00*/  CS2R R122, SRZ ;  /* 0x00000000007a7805 */ /* 0x000fe2000001ff00 */
[----:B------:R-:W-:Y:S01]  /*0a10*/  IMAD.MOV.U32 R6, RZ, RZ, R11 ;  /* 0x000000ffff067224 */ /* 0x000fe200078e000b */
[----:B------:R-:W-:Y:S01]  /*0a20*/  CS2R R116, SRZ ;  /* 0x0000000000747805 */ /* 0x000fe2000001ff00 */
[----:B------:R-:W-:Y:S01]  /*0a30*/  IMAD R67, R237, 0x7, RZ ;  /* 0x00000007ed437824 */ /* 0x000fe200078e02ff */
[----:B------:R-:W-:Y:S01]  /*0a40*/  CS2R R118, SRZ ;  /* 0x0000000000767805 */ /* 0x000fe2000001ff00 */
[----:B------:R-:W-:Y:S01]  /*0a50*/  IMAD R11, R6, R23, RZ ;  /* 0x00000017060b7224 */ /* 0x000fe200078e02ff */
[----:B------:R-:W-:Y:S01]  /*0a60*/  CS2R R112, SRZ ;  /* 0x0000000000707805 */ /* 0x000fe2000001ff00 */
[--C-:B--2---:R-:W-:Y:S01]  /*0a70*/  IMAD.MOV R13, RZ, RZ, -R7.reuse ;  /* 0x000000ffff0d7224 */ /* 0x104fe200078e0a07 */
[----:B------:R-:W-:Y:S01]  /*0a80*/  CS2R R114, SRZ ;  /* 0x0000000000727805 */ /* 0x000fe2000001ff00 */
[----:B------:R-:W-:Y:S01]  /*0a90*/  IMAD.MOV.U32 R6, RZ, RZ, RZ ;  /* 0x000000ffff067224 */ /* 0x000fe200078e00ff */
[----:B------:R-:W-:Y:S01]  /*0aa0*/  CS2R R108, SRZ ;  /* 0x00000000006c7805 */ /* 0x000fe2000001ff00 */
[----:B------:R-:W-:Y:S01]  /*0ab0*/  IMAD R13, R13, R24, RZ ;  /* 0x000000180d0d7224 */ /* 0x000fe200078e02ff */
[----:B------:R-:W-:Y:S01]  /*0ac0*/  CS2R R110, SRZ ;  /* 0x00000000006e7805 */ /* 0x000fe2000001ff00 */
[----:B------:R-:W-:Y:S01]  /*0ad0*/  IMAD R69, R237, 0x6, RZ ;  /* 0x00000006ed457824 */ /* 0x000fe200078e02ff */
[----:B------:R-:W-:Y:S01]  /*0ae0*/  CS2R R104, SRZ ;  /* 0x0000000000687805 */ /* 0x000fe2000001ff00 */
[----:B------:R-:W-:Y:S01]  /*0af0*/  IMAD.HI.U32 R7, R7, R13, R6 ;  /* 0x0000000d07077227 */ /* 0x000fe200078e0006 */
[----:B------:R-:W-:-:S02]  /*0b00*/  CS2R R106, SRZ ;  /* 0x00000000006a7805 */ /* 0x000fc4000001ff00 */
[----:B------:R-:W-:Y:S02]  /*0b10*/  CS2R R100, SRZ ;  /* 0x0000000000647805 */ /* 0x000fe4000001ff00 */
[----:B------:R-:W-:Y:S01]  /*0b20*/  CS2R R102, SRZ ;  /* 0x0000000000667805 */ /* 0x000fe2000001ff00 */
[----:B------:R-:W-:Y:S01]  /*0b30*/  VIADD R13, R30, 0x1c ;  /* 0x0000001c1e0d7836 */ /* 0x000fe20000000000 */
[----:B------:R-:W-:Y:S01]  /*0b40*/  CS2R R96, SRZ ;  /* 0x0000000000607805 */ /* 0x000fe2000001ff00 */
[----:B------:R-:W-:Y:S01]  /*0b50*/  IMAD.HI.U32 R10, R7, R15, RZ ;  /* 0x0000000f070a7227 */ /* 0x000fe200078e00ff */
[----:B------:R-:W-:Y:S02]  /*0b60*/  CS2R R98, SRZ ;  /* 0x0000000000627805 */ /* 0x000fe4000001ff00 */
[----:B------:R-:W-:Y:S02]  /*0b70*/  CS2R R92, SRZ ;  /* 0x00000000005c7805 */ /* 0x000fe4000001ff00 */
[----:B------:R-:W-:Y:S01]  /*0b80*/  IABS R12, R13 ;  /* 0x0000000d000c7213 */ /* 0x000fe20000000000 */
[----:B------:R-:W-:Y:S01]  /*0b90*/  IMAD.MOV R10, RZ, RZ, -R10 ;  /* 0x000000ffff0a7224 */ /* 0x000fe200078e0a0a */
[----:B------:R-:W-:Y:S01]  /*0ba0*/  ISETP.GE.AND P4, PT, R13, RZ, PT ;  /* 0x000000ff0d00720c */ /* 0x000fe20003f86270 */
[----:B------:R-:W-:Y:S01]  /*0bb0*/  IMAD.HI.U32 R7, R7, R16, RZ ;  /* 0x0000001007077227 */ /* 0x000fe200078e00ff */
[----:B------:R-:W-:-:S02]  /*0bc0*/  CS2R R94, SRZ ;  /* 0x00000000005e7805 */ /* 0x000fc4000001ff00 */
[----:B------:R-:W-:Y:S02]  /*0bd0*/  CS2R R88, SRZ ;  /* 0x0000000000587805 */ /* 0x000fe4000001ff00 */
[----:B------:R-:W-:Y:S01]  /*0be0*/  CS2R R90, SRZ ;  /* 0x00000000005a7805 */ /* 0x000fe2000001ff00 */
[C---:B------:R-:W-:Y:S01]  /*0bf0*/  IMAD R15, R24.reuse, R10, R15 ;  /* 0x0000000a180f7224 */ /* 0x040fe200078e020f */
[----:B------:R-:W-:Y:S01]  /*0c00*/  CS2R R52, SRZ ;  /* 0x0000000000347805 */ /* 0x000fe2000001ff00 */
[----:B------:R-:W-:Y:S01]  /*0c10*/  IMAD.MOV R7, RZ, RZ, -R7 ;  /* 0x000000ffff077224 */ /* 0x000fe200078e0a07 */
[----:B------:R-:W-:Y:S01]  /*0c20*/  CS2R R54, SRZ ;  /* 0x0000000000367805 */ /* 0x000fe2000001ff00 */
[----:B------:R-:W-:Y:S01]  /*0c30*/  IMAD.HI.U32 R6, R5, R11, R4 ;  /* 0x0000000b05067227 */ /* 0x000fe200078e0004 */
[C---:B------:R-:W-:Y:S02]  /*0c40*/  ISETP.GT.U32.AND P0, PT, R24.reuse, R15, PT ;  /* 0x0000000f1800720c */ /* 0x040fe40003f04070 */
[----:B------:R-:W-:Y:S01]  /*0c50*/  IABS R11, R9 ;  /* 0x00000009000b7213 */ /* 0x000fe20000000000 */
[----:B------:R-:W-:-:S02]  /*0c60*/  IMAD R16, R24, R7, R16 ;  /* 0x0000000718107224 */ /* 0x000fc400078e0210 */
[----:B------:R-:W-:-:S03]  /*0c70*/  IMAD.HI.U32 R5, R6, R12, RZ ;  /* 0x0000000c06057227 */ /* 0x000fc600078e00ff */
[----:B------:R-:W-:Y:S01]  /*0c80*/  ISETP.GT.U32.AND P1, PT, R24, R16, PT ;  /* 0x000000101800720c */ /* 0x000fe20003f24070 */
[----:B------:R-:W-:-:S04]  /*0c90*/  IMAD.HI.U32 R4, R6, R11, RZ ;  /* 0x0000000b06047227 */ /* 0x000fc800078e00ff */
[----:B------:R-:W-:Y:S01]  /*0ca0*/  @!P0 IADD3 R15, R15, -R24, RZ ;  /* 0x800000180f0f8210 */ /* 0x000fe20007ffe0ff */
[----:B------:R-:W-:Y:S02]  /*0cb0*/  IMAD.MOV R4, RZ, RZ, -R4 ;  /* 0x000000ffff047224 */ /* 0x000fe400078e0a04 */
[----:B------:R-:W-:Y:S01]  /*0cc0*/  IMAD.MOV R5, RZ, RZ, -R5 ;  /* 0x000000ffff057224 */ /* 0x000fe200078e0a05 */
[----:B------:R-:W-:Y:S01]  /*0cd0*/  ISETP.GT.U32.AND P0, PT, R24, R15, PT ;  /* 0x0000000f1800720c */ /* 0x000fe20003f04070 */
[C---:B------:R-:W-:Y:S02]  /*0ce0*/  IMAD R7, R23.reuse, R4, R11 ;  /* 0x0000000417077224 */ /* 0x040fe400078e020b */
[----:B------:R-:W-:Y:S02]  /*0cf0*/  VIADD R4, R30, 0x1a ;  /* 0x0000001a1e047836 */ /* 0x000fe40000000000 */
[----:B------:R-:W-:Y:S02]  /*0d00*/  @!P1 IMAD.IADD R16, R16, 0x1, -R24 ;  /* 0x0000000110109824 */ /* 0x000fe400078e0a18 */
[----:B------:R-:W-:Y:S01]  /*0d10*/  IMAD R9, R23, R5, R12 ;  /* 0x0000000517097224 */ /* 0x000fe200078e020c */
[----:B------:R-:W-:Y:S01]  /*0d20*/  IABS R13, R4 ;  /* 0x00000004000d7213 */ /* 0x000fe20000000000 */
[----:B------:R-:W-:Y:S01]  /*0d30*/  VIADD R5, R30, 0x18 ;  /* 0x000000181e057836 */ /* 0x000fe20000000000 */
[----:B------:R-:W-:Y:S01]  /*0d40*/  ISETP.GT.U32.AND P1, PT, R24, R16, PT ;  /* 0x000000101800720c */ /* 0x000fe20003f24070 */
[----:B------:R-:W-:Y:S01]  /*0d50*/  IMAD.HI.U32 R10, R6, R17, RZ ;  /* 0x00000011060a7227 */ /* 0x000fe200078e00ff */
[----:B------:R-:W-:-:S02]  /*0d60*/  ISETP.GE.AND P5, PT, R4, RZ, PT ;  /* 0x000000ff0400720c */ /* 0x000fc40003fa6270 */
[----:B------:R-:W-:Y:S01]  /*0d70*/  IABS R14, R5 ;  /* 0x00000005000e7213 */ /* 0x000fe20000000000 */
[----:B------:R-:W-:Y:S01]  /*0d80*/  @!P0 IMAD.IADD R15, R15, 0x1, -R24 ;  /* 0x000000010f0f8824 */ /* 0x000fe200078e0a18 */
[----:B------:R-:W-:Y:S01]  /*0d90*/  ISETP.GE.AND P0, PT, R49, RZ, PT ;  /* 0x000000ff3100720c */ /* 0x000fe20003f06270 */
[----:B------:R-:W-:Y:S01]  /*0da0*/  IMAD.HI.U32 R4, R6, R13, RZ ;  /* 0x0000000d06047227 */ /* 0x000fe200078e00ff */
[----:B------:R-:W-:-:S03]  /*0db0*/  ISETP.GE.AND P2, PT, R5, RZ, PT ;  /* 0x000000ff0500720c */ /* 0x000fc60003f46270 */
[----:B------:R-:W-:-:S04]  /*0dc0*/  IMAD.HI.U32 R5, R6, R14, RZ ;  /* 0x0000000e06057227 */ /* 0x000fc800078e00ff */
[----:B------:R-:W-:Y:S01]  /*0dd0*/  @!P1 IMAD.IADD R16, R16, 0x1, -R24 ;  /* 0x0000000110109824 */ /* 0x000fe200078e0a18 */
[----:B------:R-:W-:Y:S01]  /*0de0*/  ISETP.NE.AND P1, PT, R2, RZ, PT ;  /* 0x000000ff0200720c */ /* 0x000fe20003f25270 */
[----:B------:R-:W-:Y:S01]  /*0df0*/  IMAD.MOV R4, RZ, RZ, -R4 ;  /* 0x000000ffff047224 */ /* 0x000fe200078e0a04 */
[----:B------:R-:W-:Y:S01]  /*0e00*/  LOP3.LUT R2, RZ, R2, RZ, 0x33, !PT ;  /* 0x00000002ff027212 */ /* 0x000fe200078e33ff */
[----:B------:R-:W-:Y:S01]  /*0e10*/  @!P0 IMAD.MOV R15, RZ, RZ, -R15 ;  /* 0x000000ffff0f8224 */ /* 0x000fe200078e0a0f */
[C---:B------:R-:W-:Y:S01]  /*0e20*/  ISETP.GT.U32.AND P0, PT, R23.reuse, R7, PT ;  /* 0x000000071700720c */ /* 0x040fe20003f04070 */
[----:B------:R-:W-:Y:S01]  /*0e30*/  @!P6 IMAD.MOV R16, RZ, RZ, -R16 ;  /* 0x000000ffff10e224 */ /* 0x000fe200078e0a10 */
[----:B------:R-:W-:Y:S01]  /*0e40*/  ISETP.GT.U32.AND P6, PT, R23, R9, PT ;  /* 0x000000091700720c */ /* 0x000fe20003fc4070 */
[----:B------:R-:W-:Y:S01]  /*0e50*/  IMAD.HI.U32 R11, R6, R19, RZ ;  /* 0x00000013060b7227 */ /* 0x000fe200078e00ff */
[----:B------:R-:W-:-:S03]  /*0e60*/  IABS R24, R37 ;  /* 0x0000002500187213 */ /* 0x000fc60000000000 */
[----:B------:R-:W-:Y:S02]  /*0e70*/  IMAD.MOV R5, RZ, RZ, -R5 ;  /* 0x000000ffff057224 */ /* 0x000fe400078e0a05 */
[----:B------:R-:W-:Y:S02]  /*0e80*/  IMAD.MOV R18, RZ, RZ, -R10 ;  /* 0x000000ffff127224 */ /* 0x000fe400078e0a0a */
[----:B------:R-:W-:Y:S01]  /*0e90*/  IMAD R10, R23, R4, R13 ;  /* 0x00000004170a7224 */ /* 0x000fe200078e020d */
[C---:B------:R-:W-:Y:S01]  /*0ea0*/  SEL R4, R2.reuse, R15, !P1 ;  /* 0x0000000f02047207 */ /* 0x040fe20004800000 */
[----:B------:R-:W-:Y:S02]  /*0eb0*/  @!P0 IMAD.IADD R7, R7, 0x1, -R23 ;  /* 0x0000000107078824 */ /* 0x000fe400078e0a17 */
[----:B------:R-:W-:Y:S01]  /*0ec0*/  IMAD.MOV R20, RZ, RZ, -R11 ;  /* 0x000000ffff147224 */ /* 0x000fe200078e0a0b */
[C---:B------:R-:W-:Y:S01]  /*0ed0*/  ISETP.GT.U32.AND P0, PT, R23.reuse, R10, PT ;  /* 0x0000000a1700720c */ /* 0x040fe20003f04070 */
[C---:B------:R-:W-:Y:S01]  /*0ee0*/  IMAD R11, R23.reuse, R5, R14 ;  /* 0x00000005170b7224 */ /* 0x040fe200078e020e */
[----:B------:R-:W-:Y:S01]  /*0ef0*/  SEL R5, R2, R16, !P1 ;  /* 0x0000001002057207 */ /* 0x000fe20004800000 */
[----:B------:R-:W-:Y:S01]  /*0f00*/  IMAD.HI.U32 R12, R6, R21, RZ ;  /* 0x00000015060c7227 */ /* 0x000fe200078e00ff */
[----:B------:R-:W-:-:S03]  /*0f10*/  ISETP.GT.U32.AND P1, PT, R23, R7, PT ;  /* 0x000000071700720c */ /* 0x000fc60003f24070 */
[----:B------:R-:W-:Y:S02]  /*0f20*/  @!P6 IMAD.IADD R9, R9, 0x1, -R23 ;  /* 0x000000010909e824 */ /* 0x000fe400078e0a17 */
[----:B------:R-:W-:Y:S02]  /*0f30*/  IMAD.MOV R22, RZ, RZ, -R12 ;  /* 0x000000ffff167224 */ /* 0x000fe400078e0a0c */
[C---:B------:R-:W-:Y:S01]  /*0f40*/  IMAD R13, R23.reuse, R20, R19 ;  /* 0x00000014170d7224 */ /* 0x040fe200078e0213 */
[----:B------:R-:W-:Y:S01]  /*0f50*/  IABS R19, R35 ;  /* 0x0000002300137213 */ /* 0x000fe20000000000 */
[C---:B------:R-:W-:Y:S01]  /*0f60*/  IMAD R14, R23.reuse, R22, R21 ;  /* 0x00000016170e7224 */ /* 0x040fe200078e0215 */
[----:B------:R-:W-:Y:S01]  /*0f70*/  ISETP.GT.U32.AND P6, PT, R23, R9, PT ;  /* 0x000000091700720c */ /* 0x000fe20003fc4070 */
[----:B------:R-:W-:Y:S01]  /*0f80*/  @!P0 IMAD.IADD R10, R10, 0x1, -R23 ;  /* 0x000000010a0a8824 */ /* 0x000fe200078e0a17 */
[----:B------:R-:W-:Y:S01]  /*0f90*/  IABS R21, R36 ;  /* 0x0000002400157213 */ /* 0x000fe20000000000 */
[----:B------:R-:W-:Y:S01]  /*0fa0*/  IMAD.HI.U32 R15, R6, R19, RZ ;  /* 0x00000013060f7227 */ /* 0x000fe200078e00ff */
[----:B------:R-:W-:-:S02]  /*0fb0*/  @!P1 IADD3 R7, R7, -R23, RZ ;  /* 0x8000001707079210 */ /* 0x000fc40007ffe0ff */
[C---:B------:R-:W-:Y:S01]  /*0fc0*/  ISETP.GT.U32.AND P1, PT, R23.reuse, R11, PT ;  /* 0x0000000b1700720c */ /* 0x040fe20003f24070 */
[----:B------:R-:W-:Y:S01]  /*0fd0*/  IMAD.HI.U32 R16, R6, R21, RZ ;  /* 0x0000001506107227 */ /* 0x000fe200078e00ff */
[----:B------:R-:W-:-:S03]  /*0fe0*/  ISETP.GT.U32.AND P0, PT, R23, R13, PT ;  /* 0x0000000d1700720c */ /* 0x000fc60003f04070 */
[C---:B------:R-:W-:Y:S01]  /*0ff0*/  IMAD R12, R23.reuse, R18, R17 ;  /* 0x00000012170c7224 */ /* 0x040fe200078e0211 */
[----:B------:R-:W-:Y:S01]  /*1000*/  IABS R18, R34 ;  /* 0x0000002200127213 */ /* 0x000fe20000000000 */
[----:B------:R-:W-:Y:S02]  /*1010*/  IMAD.MOV R20, RZ, RZ, -R15 ;  /* 0x000000ffff147224 */ /* 0x000fe400078e0a0f */
[----:B------:R-:W-:Y:S02]  /*1020*/  IMAD.MOV R22, RZ, RZ, -R16 ;  /* 0x000000ffff167224 */ /* 0x000fe400078e0a10 */
[----:B------:R-:W-:Y:S02]  /*1030*/  IMAD R16, R23, R20, R19 ;  /* 0x0000001417107224 */ /* 0x000fe400078e0213 */
[----:B------:R-:W-:Y:S01]  /*1040*/  @!P6 IMAD.IADD R9, R9, 0x1, -R23 ;  /* 0x000000010909e824 */ /* 0x000fe200078e0a17 */
[----:B------:R-:W-:Y:S01]  /*1050*/  ISETP.GT.U32.AND P6, PT, R23, R12, PT ;  /* 0x0000000c1700720c */ /* 0x000fe20003fc4070 */
[----:B------:R-:W-:-:S04]  /*1060*/  IMAD.HI.U32 R2, R6, R18, RZ ;  /* 0x0000001206027227 */ /* 0x000fc800078e00ff */
[--C-:B------:R-:W-:Y:S01]  /*1070*/  @!P1 IMAD.IADD R11, R11, 0x1, -R23.reuse ;  /* 0x000000010b0b9824 */ /* 0x100fe200078e0a17 */
[----:B------:R-:W-:Y:S01]  /*1080*/  ISETP.GT.U32.AND P1, PT, R23, R14, PT ;  /* 0x0000000e1700720c */ /* 0x000fe20003f24070 */
[----:B------:R-:W-:Y:S01]  /*1090*/  @!P0 IMAD.IADD R13, R13, 0x1, -R23 ;  /* 0x000000010d0d8824 */ /* 0x000fe200078e0a17 */
[----:B------:R-:W-:Y:S01]  /*10a0*/  ISETP.GT.U32.AND P0, PT, R23, R16, PT ;  /* 0x000000101700720c */ /* 0x000fe20003f04070 */
[----:B------:R-:W-:Y:S02]  /*10b0*/  IMAD.MOV R2, RZ, RZ, -R2 ;  /* 0x000000ffff027224 */ /* 0x000fe400078e0a02 */
[----:B------:R-:W-:-:S04]  /*10c0*/  IMAD.HI.U32 R17, R6, R24, RZ ;  /* 0x0000001806117227 */ /* 0x000fc800078e00ff */
[C---:B------:R-:W-:Y:S02]  /*10d0*/  IMAD R15, R23.reuse, R2, R18 ;  /* 0x00000002170f7224 */ /* 0x040fe400078e0212 */
[----:B------:R-:W-:Y:S02]  /*10e0*/  IMAD.MOV R25, RZ, RZ, -R17 ;  /* 0x000000ffff197224 */ /* 0x000fe400078e0a11 */
[C---:B------:R-:W-:Y:S01]  /*10f0*/  IMAD R17, R23.reuse, R22, R21 ;  /* 0x0000001617117224 */ /* 0x040fe200078e0215 */
[----:B------:R-:W-:Y:S01]  /*1100*/  IABS R22, R38 ;  /* 0x0000002600167213 */ /* 0x000fe20000000000 */
[--C-:B------:R-:W-:Y:S01]  /*1110*/  @!P6 IMAD.IADD R12, R12, 0x1, -R23.reuse ;  /* 0x000000010c0ce824 */ /* 0x100fe200078e0a17 */
[C---:B------:R-:W-:Y:S01]  /*1120*/  ISETP.GT.U32.AND P6, PT, R23.reuse, R15, PT ;  /* 0x0000000f1700720c */ /* 0x040fe20003fc4070 */
[--C-:B------:R-:W-:Y:S01]  /*1130*/  @!P1 IMAD.IADD R14, R14, 0x1, -R23.reuse ;  /* 0x000000010e0e9824 */ /* 0x100fe200078e0a17 */
[C---:B------:R-:W-:Y:S01]  /*1140*/  ISETP.GT.U32.AND P1, PT, R23.reuse, R17, PT ;  /* 0x000000111700720c */ /* 0x040fe20003f24070 */
[----:B------:R-:W-:Y:S01]  /*1150*/  @!P0 IMAD.IADD R16, R16, 0x1, -R23 ;  /* 0x0000000110108824 */ /* 0x000fe200078e0a17 */
[----:B------:R-:W-:Y:S01]  /*1160*/  ISETP.GT.U32.AND P0, PT, R23, R11, PT ;  /* 0x0000000b1700720c */ /* 0x000fe20003f04070 */
[----:B------:R-:W-:-:S04]  /*1170*/  IMAD.HI.U32 R2, R6, R22, RZ ;  /* 0x0000001606027227 */ /* 0x000fc800078e00ff */
[----:B------:R-:W-:Y:S01]  /*1180*/  IMAD R18, R23, R25, R24 ;  /* 0x0000001917127224 */ /* 0x000fe200078e0218 */
[----:B------:R-:W-:Y:S01]  /*1190*/  IABS R25, R39 ;  /* 0x0000002700197213 */ /* 0x000fe20000000000 */
[----:B------:R-:W-:Y:S02]  /*11a0*/  IMAD.MOV R24, RZ, RZ, -R2 ;  /* 0x000000ffff187224 */ /* 0x000fe400078e0a02 */
[----:B------:R-:W-:Y:S01]  /*11b0*/  @!P6 IMAD.IADD R15, R15, 0x1, -R23 ;  /* 0x000000010f0fe824 */ /* 0x000fe200078e0a17 */
[----:B------:R-:W-:Y:S01]  /*11c0*/  ISETP.GT.U32.AND P6, PT, R23, R10, PT ;  /* 0x0000000a1700720c */ /* 0x000fe20003fc4070 */
[----:B------:R-:W-:-:S04]  /*11d0*/  IMAD.HI.U32 R2, R6, R29, RZ ;  /* 0x0000001d06027227 */ /* 0x000fc800078e00ff */
[--C-:B------:R-:W-:Y:S01]  /*11e0*/  @!P1 IMAD.IADD R17, R17, 0x1, -R23.reuse ;  /* 0x0000000111119824 */ /* 0x100fe200078e0a17 */
[----:B------:R-:W-:Y:S01]  /*11f0*/  ISETP.GT.U32.AND P1, PT, R23, R12, PT ;  /* 0x0000000c1700720c */ /* 0x000fe20003f24070 */
[----:B------:R-:W-:Y:S01]  /*1200*/  @!P0 IMAD.IADD R11, R11, 0x1, -R23 ;  /* 0x000000010b0b8824 */ /* 0x000fe200078e0a17 */
[----:B------:R-:W-:Y:S01]  /*1210*/  ISETP.GT.U32.AND P0, PT, R23, R13, PT ;  /* 0x0000000d1700720c */ /* 0x000fe20003f04070 */
[----:B------:R-:W-:-:S04]  /*1220*/  IMAD.HI.U32 R19, R6, R25, RZ ;  /* 0x0000001906137227 */ /* 0x000fc800078e00ff */
[----:B------:R-:W-:-:S04]  /*1230*/  IMAD.HI.U32 R20, R6, R27, RZ ;  /* 0x0000001b06147227 */ /* 0x000fc800078e00ff */
[----:B------:R-:W-:-:S04]  /*1240*/  IMAD.HI.U32 R21, R6, R28, RZ ;  /* 0x0000001c06157227 */ /* 0x000fc800078e00ff */
[----:B------:R-:W-:Y:S01]  /*1250*/  IMAD R6, R23, R24, R22 ;  /* 0x0000001817067224 */ /* 0x000fe200078e0216 */
[----:B------:R-:W-:Y:S01]  /*1260*/  @!P0 IADD3 R13, R13, -R23, RZ ;  /* 0x800000170d0d8210 */ /* 0x000fe20007ffe0ff */
[----:B------:R-:W-:Y:S02]  /*1270*/  IMAD.MOV R22, RZ, RZ, -R2 ;  /* 0x000000ffff167224 */ /* 0x000fe400078e0a02 */
[----:B------:R-:W-:Y:S01]  /*1280*/  IMAD.MOV.U32 R2, RZ, RZ, R7 ;  /* 0x000000ffff027224 */ /* 0x000fe200078e0007 */
[----:B------:R-:W-:Y:S01]  /*1290*/  SHF.R.S32.HI R7, RZ, 0x1f, R8 ;  /* 0x0000001fff077819 */ /* 0x000fe20000011408 */
[----:B------:R-:W-:Y:S02]  /*12a0*/  IMAD.MOV R26, RZ, RZ, -R19 ;  /* 0x000000ffff1a7224 */ /* 0x000fe400078e0a13 */
[----:B------:R-:W-:Y:S01]  /*12b0*/  @!P3 IMAD.MOV R2, RZ, RZ, -R2 ;  /* 0x000000ffff02b224 */ /* 0x000fe200078e0a02 */
[C---:B------:R-:W-:Y:S01]  /*12c0*/  ISETP.GT.U32.AND P3, PT, R23.reuse, R14, PT ;  /* 0x0000000e1700720c */ /* 0x040fe20003f64070 */
[----:B------:R-:W-:Y:S01]  /*12d0*/  IMAD R19, R23, R26, R25 ;  /* 0x0000001a17137224 */ /* 0x000fe200078e0219 */
[----:B------:R-:W-:Y:S01]  /*12e0*/  LEA.HI R8, R7, R8, RZ, 0x5 ;  /* 0x0000000807087211 */ /* 0x000fe200078f28ff */
[----:B------:R-:W-:Y:S01]  /*12f0*/  @!P6 IMAD.IADD R10, R10, 0x1, -R23 ;  /* 0x000000010a0ae824 */ /* 0x000fe200078e0a17 */
[C---:B------:R-:W-:Y:S01]  /*1300*/  ISETP.GT.U32.AND P6, PT, R23.reuse, R16, PT ;  /* 0x000000101700720c */ /* 0x040fe20003fc4070 */
[----:B------:R-:W-:Y:S01]  /*1310*/  @!P4 IMAD.MOV R9, RZ, RZ, -R9 ;  /* 0x000000ffff09c224 */ /* 0x000fe200078e0a09 */
[C---:B------:R-:W-:Y:S01]  /*1320*/  ISETP.GT.U32.AND P4, PT, R23.reuse, R15, PT ;  /* 0x0000000f1700720c */ /* 0x040fe20003f84070 */
[----:B------:R-:W-:Y:S01]  /*1330*/  IMAD.MOV R20, RZ, RZ, -R20 ;  /* 0x000000ffff147224 */ /* 0x000fe200078e0a14 */
[C---:B------:R-:W-:Y:S01]  /*1340*/  ISETP.GT.U32.AND P0, PT, R23.reuse, R19, PT ;  /* 0x000000131700720c */ /* 0x040fe20003f04070 */
[----:B------:R-:W-:Y:S01]  /*1350*/  @!P5 IMAD.MOV R10, RZ, RZ, -R10 ;  /* 0x000000ffff0ad224 */ /* 0x000fe200078e0a0a */
[C---:B------:R-:W-:Y:S01]  /*1360*/  ISETP.GT.U32.AND P5, PT, R23.reuse, R17, PT ;  /* 0x000000111700720c */ /* 0x040fe20003fa4070 */
[----:B------:R-:W-:Y:S01]  /*1370*/  @!P1 IMAD.IADD R12, R12, 0x1, -R23 ;  /* 0x000000010c0c9824 */ /* 0x000fe200078e0a17 */
[C---:B------:R-:W-:Y:S01]  /*1380*/  ISETP.GT.U32.AND P1, PT, R23.reuse, R6, PT ;  /* 0x000000061700720c */ /* 0x040fe20003f24070 */
[----:B------:R-:W-:Y:S01]  /*1390*/  @!P2 IMAD.MOV R11, RZ, RZ, -R11 ;  /* 0x000000ffff0ba224 */ /* 0x000fe200078e0a0b */
[C---:B------:R-:W-:Y:S01]  /*13a0*/  ISETP.GT.U32.AND P2, PT, R23.reuse, R18, PT ;  /* 0x000000121700720c */ /* 0x040fe20003f44070 */
[----:B------:R-:W-:Y:S01]  /*13b0*/  IMAD.MOV R21, RZ, RZ, -R21 ;  /* 0x000000ffff157224 */ /* 0x000fe200078e0a15 */
[----:B------:R-:W0:Y:S01]  /*13c0*/  LDC R7, c[0x0][0x240] ;  /* 0x00009000ff077b82 */ /* 0x000e220000000800 */
[C---:B------:R-:W-:Y:S01]  /*13d0*/  IMAD R20, R23.reuse, R20, R27 ;  /* 0x0000001417147224 */ /* 0x040fe200078e021b */
[----:B------:R-:W-:Y:S01]  /*13e0*/  SHF.R.S32.HI R252, RZ, 0x5, R8 ;  /* 0x00000005fffc7819 */ /* 0x000fe20000011408 */
[----:B------:R-:W-:-:S02]  /*13f0*/  IMAD R21, R23, R21, R28 ;  /* 0x0000001517157224 */ /* 0x000fc400078e021c */
[----:B------:R-:W-:Y:S01]  /*1400*/  @!P3 IMAD.IADD R14, R14, 0x1, -R23 ;  /* 0x000000010e0eb824 */ /* 0x000fe200078e0a17 */
[C---:B------:R-:W-:Y:S01]  /*1410*/  ISETP.GT.U32.AND P3, PT, R23.reuse, R20, PT ;  /* 0x000000141700720c */ /* 0x040fe20003f64070 */
[----:B------:R-:W-:Y:S01]  /*1420*/  IMAD R22, R23, R22, R29 ;  /* 0x0000001617167224 */ /* 0x000fe200078e021d */
[----:B------:R-:W1:Y:S01]  /*1430*/  LDC.64 R24, c[0x0][0x218] ;  /* 0x00008600ff187b82 */ /* 0x000e620000000a00 */
[--C-:B------:R-:W-:Y:S01]  /*1440*/  @!P4 IMAD.IADD R15, R15, 0x1, -R23.reuse ;  /* 0x000000010f0fc824 */ /* 0x100fe200078e0a17 */
[----:B------:R-:W-:Y:S01]  /*1450*/  ISETP.GT.U32.AND P4, PT, R23, R21, PT ;  /* 0x000000151700720c */ /* 0x000fe20003f84070 */
[--C-:B------:R-:W-:Y:S01]  /*1460*/  @!P6 IMAD.IADD R16, R16, 0x1, -R23.reuse ;  /* 0x000000011010e824 */ /* 0x100fe200078e0a17 */
[----:B------:R-:W-:Y:S01]  /*1470*/  ISETP.GE.AND P6, PT, R31, RZ, PT ;  /* 0x000000ff1f00720c */ /* 0x000fe20003fc6270 */
[--C-:B------:R-:W-:Y:S01]  /*1480*/  @!P5 IMAD.IADD R17, R17, 0x1, -R23.reuse ;  /* 0x000000011111d824 */ /* 0x100fe200078e0a17 */
[----:B------:R-:W-:Y:S01]  /*1490*/  ISETP.GT.U32.AND P5, PT, R23, R22, PT ;  /* 0x000000161700720c */ /* 0x000fe20003fa4070 */
[--C-:B------:R-:W-:Y:S01]  /*14a0*/  @!P1 IMAD.IADD R6, R6, 0x1, -R23.reuse ;  /* 0x0000000106069824 */ /* 0x100fe200078e0a17 */
[----:B------:R-:W-:Y:S01]  /*14b0*/  ISETP.GE.AND P1, PT, R33, RZ, PT ;  /* 0x000000ff2100720c */ /* 0x000fe20003f26270 */
[--C-:B------:R-:W-:Y:S01]  /*14c0*/  @!P0 IMAD.IADD R19, R19, 0x1, -R23.reuse ;  /* 0x0000000113138824 */ /* 0x100fe200078e0a17 */
[----:B------:R-:W-:Y:S01]  /*14d0*/  ISETP.GE.AND P0, PT, R34, RZ, PT ;  /* 0x000000ff2200720c */ /* 0x000fe20003f06270 */
[--C-:B------:R-:W-:Y:S01]  /*14e0*/  @!P2 IMAD.IADD R18, R18, 0x1, -R23.reuse ;  /* 0x000000011212a824 */ /* 0x100fe200078e0a17 */
[----:B------:R-:W-:Y:S01]  /*14f0*/  ISETP.GE.AND P2, PT, R32, RZ, PT ;  /* 0x000000ff2000720c */ /* 0x000fe20003f46270 */
[--C-:B------:R-:W-:Y:S01]  /*1500*/  @!P3 IMAD.IADD R20, R20, 0x1, -R23.reuse ;  /* 0x000000011414b824 */ /* 0x100fe200078e0a17 */
[----:B------:R-:W-:Y:S01]  /*1510*/  ISETP.GE.AND P3, PT, R35, RZ, PT ;  /* 0x000000ff2300720c */ /* 0x000fe20003f66270 */
[----:B------:R-:W-:Y:S01]  /*1520*/  @!P4 IMAD.IADD R21, R21, 0x1, -R23 ;  /* 0x000000011515c824 */ /* 0x000fe200078e0a17 */
[----:B------:R-:W-:Y:S01]  /*1530*/  ISETP.GE.AND P4, PT, R36, RZ, PT ;  /* 0x000000ff2400720c */ /* 0x000fe20003f86270 */
[----:B------:R-:W-:-:S02]  /*1540*/  @!P6 IMAD.MOV R12, RZ, RZ, -R12 ;  /* 0x000000ffff0ce224 */ /* 0x000fc400078e0a0c */
[----:B------:R-:W-:Y:S01]  /*1550*/  @!P5 IMAD.IADD R22, R22, 0x1, -R23 ;  /* 0x000000011616d824 */ /* 0x000fe200078e0a17 */
[C---:B------:R-:W-:Y:S01]  /*1560*/  ISETP.GT.U32.AND P5, PT, R23.reuse, R18, PT ;  /* 0x000000121700720c */ /* 0x040fe20003fa4070 */
[----:B------:R-:W-:Y:S01]  /*1570*/  @!P1 IMAD.MOV R14, RZ, RZ, -R14 ;  /* 0x000000ffff0e9224 */ /* 0x000fe200078e0a0e */
        /* <DEDUP_REMOVED lines=8> */
[----:B------:R-:W-:Y:S01]  /*1600*/  ISETP.GT.U32.AND P3, PT, R23, R22, PT ;  /* 0x000000161700720c */ /* 0x000fe20003f64070 */
[----:B------:R-:W-:Y:S01]  /*1610*/  IMAD R4, R4, UR4, RZ ;  /* 0x0000000404047c24 */ /* 0x000fe2000f8e02ff */
[----:B------:R-:W-:Y:S01]  /*1620*/  ISETP.GE.AND P4, PT, R30, RZ, PT ;  /* 0x000000ff1e00720c */ /* 0x000fe20003f86270 */
        /* <DEDUP_REMOVED lines=11> */
[----:B------:R-:W-:Y:S01]  /*16e0*/  ISETP.NE.AND P3, PT, R3, RZ, PT ;  /* 0x000000ff0300720c */ /* 0x000fe20003f65270 */
[----:B------:R-:W-:Y:S01]  /*16f0*/  IMAD R49, R237, 0xe, RZ ;  /* 0x0000000eed317824 */ /* 0x000fe200078e02ff */
[----:B------:R-:W-:Y:S01]  /*1700*/  LOP3.LUT R3, RZ, R3, RZ, 0x33, !PT ;  /* 0x00000003ff037212 */ /* 0x000fe200078e33ff */
[----:B------:R-:W-:-:S02]  /*1710*/  @!P5 IMAD.MOV R18, RZ, RZ, -R18 ;  /* 0x000000ffff12d224 */ /* 0x000fc400078e0a12 */
[----:B------:R-:W-:Y:S01]  /*1720*/  @!P1 IMAD.MOV R19, RZ, RZ, -R19 ;  /* 0x000000ffff139224 */ /* 0x000fe200078e0a13 */
[C---:B------:R-:W-:Y:S01]  /*1730*/  SEL R2, R3.reuse, R2, !P3 ;  /* 0x0000000203027207 */ /* 0x040fe20005800000 */
[----:B------:R-:W-:Y:S01]  /*1740*/  @!P0 IMAD.MOV R20, RZ, RZ, -R20 ;  /* 0x000000ffff148224 */ /* 0x000fe200078e0a14 */
[C---:B------:R-:W-:Y:S01]  /*1750*/  SEL R9, R3.reuse, R9, !P3 ;  /* 0x0000000903097207 */ /* 0x040fe20005800000 */
[----:B------:R-:W-:Y:S01]  /*1760*/  @!P6 IMAD.MOV R21, RZ, RZ, -R21 ;  /* 0x000000ffff15e224 */ /* 0x000fe200078e0a15 */
[C---:B------:R-:W-:Y:S01]  /*1770*/  SEL R10, R3.reuse, R10, !P3 ;  /* 0x0000000a030a7207 */ /* 0x040fe20005800000 */
[----:B------:R-:W-:Y:S01]  /*1780*/  @!P4 IMAD.MOV R22, RZ, RZ, -R22 ;  /* 0x000000ffff16c224 */ /* 0x000fe200078e0a16 */
[----:B------:R-:W-:Y:S01]  /*1790*/  @!P2 IADD3 R6, -R6, RZ, RZ ;  /* 0x000000ff0606a210 */ /* 0x000fe20007ffe1ff */
[----:B0-----:R-:W-:Y:S01]  /*17a0*/  IMAD R2, R2, R7, RZ ;  /* 0x0000000702027224 */ /* 0x001fe200078e02ff */
[----:B------:R-:W-:Y:S01]  /*17b0*/  SEL R11, R3, R11, !P3 ;  /* 0x0000000b030b7207 */ /* 0x000fe20005800000 */
[-C--:B------:R-:W-:Y:S01]  /*17c0*/  IMAD R9, R9, R7.reuse, RZ ;  /* 0x0000000709097224 */ /* 0x080fe200078e02ff */
[C---:B------:R-:W-:Y:S01]  /*17d0*/  SEL R12, R3.reuse, R12, !P3 ;  /* 0x0000000c030c7207 */ /* 0x040fe20005800000 */
[----:B------:R-:W-:Y:S01]  /*17e0*/  IMAD R10, R10, R7, RZ ;  /* 0x000000070a0a7224 */ /* 0x000fe200078e02ff */
        /* <DEDUP_REMOVED lines=11> */
[-C--:B------:R-:W-:Y:S01]  /*18a0*/  IMAD R16, R16, R7.reuse, RZ ;  /* 0x0000000710107224 */ /* 0x080fe200078e02ff */
[----:B------:R-:W-:Y:S01]  /*18b0*/  SEL R6, R3, R6, !P3 ;  /* 0x0000000603067207 */ /* 0x000fe20005800000 */
[----:B------:R-:W-:Y:S01]  /*18c0*/  IMAD R17, R17, R7, RZ ;  /* 0x0000000711117224 */ /* 0x000fe200078e02ff */
[C---:B------:R-:W-:Y:S01]  /*18d0*/  SEL R19, R3.reuse, R19, !P3 ;  /* 0x0000001303137207 */ /* 0x040fe20005800000 */
[-C--:B------:R-:W-:Y:S01]  /*18e0*/  IMAD R18, R18, R7.reuse, RZ ;  /* 0x0000000712127224 */ /* 0x080fe200078e02ff */
[C---:B------:R-:W-:Y:S01]  /*18f0*/  SEL R20, R3.reuse, R20, !P3 ;  /* 0x0000001403147207 */ /* 0x040fe20005800000 */
[----:B------:R-:W-:Y:S01]  /*1900*/  IMAD R6, R6, R7, RZ ;  /* 0x0000000706067224 */ /* 0x000fe200078e02ff */
[----:B------:R-:W-:Y:S01]  /*1910*/  SEL R21, R3, R21, !P3 ;  /* 0x0000001503157207 */ /* 0x000fe20005800000 */
[-C--:B------:R-:W-:Y:S01]  /*1920*/  IMAD R19, R19, R7.reuse, RZ ;  /* 0x0000000713137224 */ /* 0x080fe200078e02ff */
[----:B------:R-:W-:Y:S01]  /*1930*/  SEL R3, R3, R22, !P3 ;  /* 0x0000001603037207 */ /* 0x000fe20005800000 */
[-C--:B------:R-:W-:Y:S01]  /*1940*/  IMAD R20, R20, R7.reuse, RZ ;  /* 0x0000000714147224 */ /* 0x080fe200078e02ff */
[-C--:B-1----:R-:W-:Y:S01]  /*1950*/  LEA R23, P2, R2, R24.reuse, 0x1 ;  /* 0x0000001802177211 */ /* 0x082fe200078408ff */
[-C--:B------:R-:W-:Y:S01]  /*1960*/  IMAD R21, R21, R7.reuse, RZ ;  /* 0x0000000715157224 */ /* 0x080fe200078e02ff */
[-C--:B------:R-:W-:Y:S01]  /*1970*/  LEA R22, P1, R9, R24.reuse, 0x1 ;  /* 0x0000001809167211 */ /* 0x080fe200078208ff */
[----:B------:R-:W-:Y:S01]  /*1980*/  IMAD R3, R3, R7, RZ ;  /* 0x0000000703037224 */ /* 0x000fe200078e02ff */
[-C--:B------:R-:W-:Y:S01]  /*1990*/  LEA R7, P0, R10, R24.reuse, 0x1 ;  /* 0x000000180a077211 */ /* 0x080fe200078008ff */
[----:B------:R0:W-:Y:S01]  /*19a0*/  STL [R1+0xdc], R23 ;  /* 0x0000dc1701007387 */ /* 0x0001e20000100800 */
[-C--:B------:R-:W-:Y:S01]  /*19b0*/  LEA R242, P6, R12, R24.reuse, 0x1 ;  /* 0x000000180cf27211 */ /* 0x080fe200078c08ff */
[C---:B------:R-:W-:Y:S01]  /*19c0*/  IMAD R71, R237.reuse, 0x5, RZ ;  /* 0x00000005ed477824 */ /* 0x040fe200078e02ff */
[-C--:B------:R-:W-:Y:S01]  /*19d0*/  LEA.HI.X.SX32 R249, R10, R25.reuse, 0x1, P0 ;  /* 0x000000190af97211 */ /* 0x080fe200000f0eff */
[----:B------:R-:W-:Y:S01]  /*19e0*/  STL [R1+0xd0], R22 ;  /* 0x0000d01601007387 */ /* 0x000fe20000100800 */
[-C--:B------:R-:W-:Y:S01]  /*19f0*/  LEA.HI.X.SX32 R239, R12, R25.reuse, 0x1, P6 ;  /* 0x000000190cef7211 */ /* 0x080fe200030f0eff */
[----:B------:R-:W-:Y:S01]  /*1a00*/  IMAD.SHL.U32 R73, R237, 0x4, RZ ;  /* 0x00000004ed497824 */ /* 0x000fe200078e00ff */
[CC--:B------:R-:W-:Y:S01]  /*1a10*/  LEA R193, P6, R6.reuse, R24.reuse, 0x1 ;  /* 0x0000001806c17211 */ /* 0x0c0fe200078c08ff */
[----:B------:R1:W-:Y:S01]  /*1a20*/  STL [R1+0xc8], R7 ;  /* 0x0000c80701007387 */ /* 0x0003e20000100800 */
[-C--:B------:R-:W-:Y:S01]  /*1a30*/  LEA R201, P0, R17, R24.reuse, 0x1 ;  /* 0x0000001811c97211 */ /* 0x080fe200078008ff */
[----:B------:R-:W-:Y:S01]  /*1a40*/  IMAD R251, R237, 0x3, RZ ;  /* 0x00000003edfb7824 */ /* 0x000fe200078e02ff */
[-C--:B------:R-:W-:Y:S01]  /*1a50*/  LEA.HI.X.SX32 R191, R6, R25.reuse, 0x1, P6 ;  /* 0x0000001906bf7211 */ /* 0x080fe200030f0eff */
[----:B------:R-:W-:Y:S01]  /*1a60*/  IMAD R6, R5, UR4, RZ ;  /* 0x0000000405067c24 */ /* 0x000fe2000f8e02ff */
[----:B------:R-:W-:Y:S01]  /*1a70*/  LEA R238, P5, R13, R24, 0x1 ;  /* 0x000000180dee7211 */ /* 0x000fe200078a08ff */
[----:B------:R-:W-:Y:S01]  /*1a80*/  IMAD.WIDE R4, R4, 0x2, RZ ;  /* 0x0000000204047825 */ /* 0x000fe200078e02ff */
[----:B------:R-:W-:-:S02]  /*1a90*/  LEA.HI.X.SX32 R199, R17, R25, 0x1, P0 ;  /* 0x0000001911c77211 */ /* 0x000fc400000f0eff */
[-C--:B------:R-:W-:Y:S01]  /*1aa0*/  LEA.HI.X.SX32 R235, R13, R25.reuse, 0x1, P5 ;  /* 0x000000190deb7211 */ /* 0x080fe200028f0eff */
[----:B0-----:R-:W-:Y:S01]  /*1ab0*/  IMAD R23, R237, 0x1b, RZ ;  /* 0x0000001bed177824 */ /* 0x001fe200078e02ff */
[-C--:B-1----:R-:W-:Y:S01]  /*1ac0*/  LEA.HI.X.SX32 R7, R2, R25.reuse, 0x1, P2 ;  /* 0x0000001902077211 */ /* 0x082fe200010f0eff */
[--C-:B------:R-:W-:Y:S01]  /*1ad0*/  IMAD.WIDE R76, R49, 0x2, R4.reuse ;  /* 0x00000002314c7825 */ /* 0x100fe200078e0204 */
[-C--:B------:R-:W-:Y:S02]  /*1ae0*/  LEA.HI.X.SX32 R2, R9, R25.reuse, 0x1, P1 ;  /* 0x0000001909027211 */ /* 0x080fe400008f0eff */
[CC--:B------:R-:W-:Y:S01]  /*1af0*/  LEA R207, P1, R16.reuse, R24.reuse, 0x1 ;  /* 0x0000001810cf7211 */ /* 0x0c0fe200078208ff */
[----:B------:R0:W-:Y:S01]  /*1b00*/  STL [R1+0xd8], R7 ;  /* 0x0000d80701007387 */ /* 0x0001e20000100800 */
[----:B------:R-:W-:Y:S01]  /*1b10*/  IMAD R9, R237, 0x1f, RZ ;  /* 0x0000001fed097824 */ /* 0x000fe200078e02ff */
[-C--:B------:R-:W-:Y:S01]  /*1b20*/  LEA R248, P4, R11, R24.reuse, 0x1 ;  /* 0x000000180bf87211 */ /* 0x080fe200078808ff */
[--C-:B------:R-:W-:Y:S01]  /*1b30*/  IMAD.WIDE R74, R51, 0x2, R4.reuse ;  /* 0x00000002334a7825 */ /* 0x100fe200078e0204 */
[----:B------:R-:W-:Y:S01]  /*1b40*/  LEA.HI.X.SX32 R203, R16, R25, 0x1, P1 ;  /* 0x0000001910cb7211 */ /* 0x000fe200008f0eff */
[----:B------:R-:W-:Y:S01]  /*1b50*/  STL [R1+0xcc], R2 ;  /* 0x0000cc0201007387 */ /* 0x000fe20000100800 */
[-C--:B------:R-:W-:Y:S01]  /*1b60*/  LEA R234, P3, R14, R24.reuse, 0x1 ;  /* 0x000000180eea7211 */ /* 0x080fe200078608ff */
[----:B------:R-:W-:Y:S01]  /*1b70*/  IMAD.WIDE R16, R9, 0x2, R4 ;  /* 0x0000000209107825 */ /* 0x000fe200078e0204 */
[-C--:B------:R-:W-:Y:S01]  /*1b80*/  LEA R211, P2, R15, R24.reuse, 0x1 ;  /* 0x000000180fd37211 */ /* 0x080fe200078408ff */
[----:B0-----:R-:W0:Y:S01]  /*1b90*/  LDC R7, c[0x0][0x23c] ;  /* 0x00008f00ff077b82 */ /* 0x001e220000000800 */
[----:B------:R-:W-:-:S02]  /*1ba0*/  LEA R189, P5, R19, R24, 0x1 ;  /* 0x0000001813bd7211 */ /* 0x000fc400078a08ff */
[----:B------:R-:W-:Y:S01]  /*1bb0*/  STL.64 [R1+0xc0], R16 ;  /* 0x0000c01001007387 */ /* 0x000fe20000100a00 */
[-C--:B------:R-:W-:Y:S01]  /*1bc0*/  LEA.HI.X.SX32 R243, R11, R25.reuse, 0x1, P4 ;  /* 0x000000190bf37211 */ /* 0x080fe200020f0eff */
[C---:B------:R-:W-:Y:S01]  /*1bd0*/  IMAD R11, R237.reuse, 0x1e, RZ ;  /* 0x0000001eed0b7824 */ /* 0x040fe200078e02ff */
[-C--:B------:R-:W-:Y:S01]  /*1be0*/  LEA.HI.X.SX32 R213, R14, R25.reuse, 0x1, P3 ;  /* 0x000000190ed57211 */ /* 0x080fe200018f0eff */
[----:B------:R-:W-:Y:S01]  /*1bf0*/  IMAD R27, R237, 0x1a, RZ ;  /* 0x0000001aed1b7824 */ /* 0x000fe200078e02ff */
[-C--:B------:R-:W-:Y:S01]  /*1c00*/  LEA.HI.X.SX32 R209, R15, R25.reuse, 0x1, P2 ;  /* 0x000000190fd17211 */ /* 0x080fe200010f0eff */
[C---:B------:R-:W-:Y:S01]  /*1c10*/  IMAD R15, R237.reuse, 0x1d, RZ ;  /* 0x0000001ded0f7824 */ /* 0x040fe200078e02ff */
[-C--:B------:R-:W-:Y:S01]  /*1c20*/  LEA R197, P4, R18, R24.reuse, 0x1 ;  /* 0x0000001812c57211 */ /* 0x080fe200078808ff */
[C---:B------:R-:W-:Y:S01]  /*1c30*/  IMAD R31, R237.reuse, 0x19, RZ ;  /* 0x00000019ed1f7824 */ /* 0x040fe200078e02ff */
[-C--:B------:R-:W-:Y:S01]  /*1c40*/  LEA R187, P3, R20, R24.reuse, 0x1 ;  /* 0x0000001814bb7211 */ /* 0x080fe200078608ff */
[----:B------:R-:W-:Y:S01]  /*1c50*/  IMAD R35, R237, 0x18, RZ ;  /* 0x00000018ed237824 */ /* 0x000fe200078e02ff */
[-C--:B------:R-:W-:Y:S01]  /*1c60*/  LEA R183, P2, R21, R24.reuse, 0x1 ;  /* 0x0000001815b77211 */ /* 0x080fe200078408ff */
[----:B------:R-:W-:Y:S01]  /*1c70*/  IMAD R39, R237, 0x17, RZ ;  /* 0x00000017ed277824 */ /* 0x000fe200078e02ff */
[----:B------:R-:W-:Y:S01]  /*1c80*/  LEA R181, P1, R3, R24, 0x1 ;  /* 0x0000001803b57211 */ /* 0x000fe200078208ff */
[----:B------:R-:W-:Y:S01]  /*1c90*/  IMAD R43, R237, 0x16, RZ ;  /* 0x00000016ed2b7824 */ /* 0x000fe200078e02ff */
[-C--:B------:R-:W-:Y:S01]  /*1ca0*/  LEA.HI.X.SX32 R188, R19, R25.reuse, 0x1, P5 ;  /* 0x0000001913bc7211 */ /* 0x080fe200028f0eff */
[C---:B------:R-:W-:Y:S01]  /*1cb0*/  IMAD R19, R237.reuse, 0x1c, RZ ;  /* 0x0000001ced137824 */ /* 0x040fe200078e02ff */
[-C--:B------:R-:W-:Y:S01]  /*1cc0*/  LEA.HI.X.SX32 R195, R18, R25.reuse, 0x1, P4 ;  /* 0x0000001912c37211 */ /* 0x080fe200020f0eff */
[C---:B------:R-:W-:Y:S01]  /*1cd0*/  IMAD R47, R237.reuse, 0x15, RZ ;  /* 0x00000015ed2f7824 */ /* 0x040fe200078e02ff */
[-C--:B------:R-:W-:Y:S01]  /*1ce0*/  LEA.HI.X.SX32 R186, R20, R25.reuse, 0x1, P3 ;  /* 0x0000001914ba7211 */ /* 0x080fe200018f0eff */
[----:B------:R-:W-:Y:S01]  /*1cf0*/  IMAD R151, R237, 0x14, RZ ;  /* 0x00000014ed977824 */ /* 0x000fe200078e02ff */
[----:B------:R-:W-:Y:S01]  /*1d00*/  LEA.HI.X.SX32 R182, R21, R25, 0x1, P2 ;  /* 0x0000001915b67211 */ /* 0x000fe200010f0eff */
[----:B0-----:R-:W-:Y:S01]  /*1d10*/  IMAD R184, R184, R7, RZ ;  /* 0x00000007b8b87224 */ /* 0x001fe200078e02ff */
[----:B------:R-:W-:Y:S01]  /*1d20*/  LEA.HI.X.SX32 R180, R3, R25, 0x1, P1 ;  /* 0x0000001903b47211 */ /* 0x000fe200008f0eff */
[----:B------:R-:W-:-:S04]  /*1d30*/  IMAD.WIDE R6, R6, 0x2, RZ ;  /* 0x0000000206067825 */ /* 0x000fc800078e02ff */
[----:B------:R-:W-:Y:S02]  /*1d40*/  IMAD R155, R237, 0x13, RZ ;  /* 0x00000013ed9b7824 */ /* 0x000fe400078e02ff */
[----:B------:R-:W-:-:S04]  /*1d50*/  IMAD.WIDE R12, R9, 0x2, R6 ;  /* 0x00000002090c7825 */ /* 0x000fc800078e0206 */
[--C-:B------:R-:W-:Y:S01]  /*1d60*/  IMAD.WIDE R48, R49, 0x2, R6.reuse ;  /* 0x0000000231307825 */ /* 0x100fe200078e0206 */
[----:B------:R-:W-:Y:S03]  /*1d70*/  STL.64 [R1+0xb8], R12 ;  /* 0x0000b80c01007387 */ /* 0x000fe60000100a00 */
[----:B------:R-:W-:Y:S01]  /*1d80*/  IMAD.WIDE R50, R51, 0x2, R6 ;  /* 0x0000000233327825 */ /* 0x000fe200078e0206 */
[----:B------:R-:W-:Y:S03]  /*1d90*/  STL.64 [R1+0xb0], R76 ;  /* 0x0000b04c01007387 */ /* 0x000fe60000100a00 */
[C---:B------:R-:W-:Y:S01]  /*1da0*/  IMAD R159, R237.reuse, 0x12, RZ ;  /* 0x00000012ed9f7824 */ /* 0x040fe200078e02ff */
[----:B------:R0:W-:Y:S01]  /*1db0*/  STL.64 [R1+0xa8], R48 ;  /* 0x0000a83001007387 */ /* 0x0001e20000100a00 */
[----:B------:R-:W-:-:S02]  /*1dc0*/  IMAD R167, R237, 0x11, RZ ;  /* 0x00000011eda77824 */ /* 0x000fc400078e02ff */
[C---:B------:R-:W-:Y:S01]  /*1dd0*/  IMAD.SHL.U32 R171, R237.reuse, 0x10, RZ ;  /* 0x00000010edab7824 */ /* 0x040fe200078e00ff */
[----:B------:R-:W-:Y:S01]  /*1de0*/  STL.64 [R1+0xa0], R74 ;  /* 0x0000a04a01007387 */ /* 0x000fe20000100a00 */
[C---:B------:R-:W-:Y:S02]  /*1df0*/  IMAD R179, R237.reuse, 0xf, RZ ;  /* 0x0000000fedb37824 */ /* 0x040fe400078e02ff */
[----:B------:R-:W-:Y:S01]  /*1e00*/  IMAD.SHL.U32 R245, R237, 0x2, RZ ;  /* 0x00000002edf57824 */ /* 0x000fe200078e00ff */
[----:B------:R1:W-:Y:S01]  /*1e10*/  STL.64 [R1+0x98], R50 ;  /* 0x0000983201007387 */ /* 0x0003e20000100a00 */
[----:B------:R-:W-:-:S04]  /*1e20*/  IMAD.WIDE R8, R11, 0x2, R4 ;  /* 0x000000020b087825 */ /* 0x000fc800078e0204 */
[----:B0-----:R-:W-:-:S04]  /*1e30*/  IMAD.WIDE R48, R57, 0x2, R4 ;  /* 0x0000000239307825 */ /* 0x001fc800078e0204 */
[----:B------:R-:W-:Y:S01]  /*1e40*/  IMAD.WIDE R56, R57, 0x2, R6 ;  /* 0x0000000239387825 */ /* 0x000fe200078e0206 */
[----:B------:R0:W-:Y:S03]  /*1e50*/  STL.64 [R1+0x90], R48 ;  /* 0x0000903001007387 */ /* 0x0001e60000100a00 */
[--C-:B-1----:R-:W-:Y:S01]  /*1e60*/  IMAD.WIDE R50, R59, 0x2, R4.reuse ;  /* 0x000000023b327825 */ /* 0x102fe200078e0204 */
[----:B------:R1:W-:Y:S03]  /*1e70*/  STL.64 [R1+0x88], R56 ;  /* 0x0000883801007387 */ /* 0x0003e60000100a00 */
[--C-:B------:R-:W-:Y:S01]  /*1e80*/  IMAD.WIDE R12, R15, 0x2, R4.reuse ;  /* 0x000000020f0c7825 */ /* 0x100fe200078e0204 */
[----:B------:R2:W-:Y:S03]  /*1e90*/  STL.64 [R1+0x80], R50 ;  /* 0x0000803201007387 */ /* 0x0005e60000100a00 */
[----:B------:R-:W-:-:S04]  /*1ea0*/  IMAD.WIDE R16, R19, 0x2, R4 ;  /* 0x0000000213107825 */ /* 0x000fc800078e0204 */
[----:B0-----:R-:W-:-:S04]  /*1eb0*/  IMAD.WIDE R48, R59, 0x2, R6 ;  /* 0x000000023b307825 */ /* 0x001fc800078e0206 */
[C---:B-1----:R-:W-:Y:S01]  /*1ec0*/  IMAD.WIDE R56, R61.reuse, 0x2, R4 ;  /* 0x000000023d387825 */ /* 0x042fe200078e0204 */
[----:B------:R0:W-:Y:S03]  /*1ed0*/  STL.64 [R1+0x78], R48 ;  /* 0x0000783001007387 */ /* 0x0001e60000100a00 */
[----:B--2---:R-:W-:Y:S01]  /*1ee0*/  IMAD.WIDE R50, R61, 0x2, R6 ;  /* 0x000000023d327825 */ /* 0x004fe200078e0206 */
[----:B------:R1:W-:Y:S03]  /*1ef0*/  STL.64 [R1+0x70], R56 ;  /* 0x0000703801007387 */ /* 0x0003e60000100a00 */
[--C-:B------:R-:W-:Y:S01]  /*1f00*/  IMAD.WIDE R20, R23, 0x2, R4.reuse ;  /* 0x0000000217147825 */ /* 0x100fe200078e0204 */
[----:B------:R2:W-:Y:S03]  /*1f10*/  STL.64 [R1+0x68], R50 ;  /* 0x0000683201007387 */ /* 0x0005e60000100a00 */
[----:B------:R-:W-:-:S04]  /*1f20*/  IMAD.WIDE R24, R27, 0x2, R4 ;  /* 0x000000021b187825 */ /* 0x000fc800078e0204 */
[----:B0-----:R-:W-:-:S04]  /*1f30*/  IMAD.WIDE R48, R63, 0x2, R4 ;  /* 0x000000023f307825 */ /* 0x001fc800078e0204 */
[----:B-1----:R-:W-:Y:S01]  /*1f40*/  IMAD.WIDE R56, R63, 0x2, R6 ;  /* 0x000000023f387825 */ /* 0x002fe200078e0206 */
[----:B------:R0:W-:Y:S03]  /*1f50*/  STL.64 [R1+0x60], R48 ;  /* 0x0000603001007387 */ /* 0x0001e60000100a00 */
[--C-:B--2---:R-:W-:Y:S01]  /*1f60*/  IMAD.WIDE R50, R65, 0x2, R4.reuse ;  /* 0x0000000241327825 */ /* 0x104fe200078e0204 */
        /* <DEDUP_REMOVED lines=29> */
[--C-:B------:R-:W-:Y:S01]  /*2140*/  IMAD.WIDE R164, R167, 0x2, R4.reuse ;  /* 0x00000002a7a47825 */ /* 0x100fe200078e0204 */
[----:B------:R1:W-:Y:S03]  /*2150*/  STL.64 [R1], R48 ;  /* 0x0000003001007387 */ /* 0x0003e60000100a00 */
[----:B------:R-:W-:-:S04]  /*2160*/  IMAD.WIDE R168, R171, 0x2, R4 ;  /* 0x00000002aba87825 */ /* 0x000fc800078e0204 */
[----:B------:R-:W-:-:S04]  /*2170*/  IMAD.WIDE R176, R179, 0x2, R4 ;  /* 0x00000002b3b07825 */ /* 0x000fc800078e0204 */
[----:B------:R-:W-:-:S04]  /*2180*/  IMAD.WIDE R246, R245, 0x2, R4 ;  /* 0x00000002f5f67825 */ /* 0x000fc800078e0204 */
[----:B------:R-:W-:-:S04]  /*2190*/  IMAD.WIDE R240, R237, 0x2, R4 ;  /* 0x00000002edf07825 */ /* 0x000fc800078e0204 */
[----:B------:R-:W-:Y:S02]  /*21a0*/  IMAD.U32 R0, RZ, RZ, UR5 ;  /* 0x00000005ff007e24 */ /* 0x000fe4000f8e00ff */
[----:B------:R-:W-:Y:S02]  /*21b0*/  IMAD.U32 R2, RZ, RZ, UR6 ;  /* 0x00000006ff027e24 */ /* 0x000fe4000f8e00ff */
[----:B------:R-:W-:Y:S02]  /*21c0*/  IMAD.U32 R3, RZ, RZ, UR7 ;  /* 0x00000007ff037e24 */ /* 0x000fe4000f8e00ff */
[----:B------:R-:W-:-:S04]  /*21d0*/  IMAD.WIDE R10, R11, 0x2, R6 ;  /* 0x000000020b0a7825 */ /* 0x000fc800078e0206 */
        /* <DEDUP_REMOVED lines=17> */
[----:B-1----:R-:W-:-:S07]  /*22f0*/  IMAD.WIDE R236, R237, 0x2, R6 ;  /* 0x00000002edec7825 */ /* 0x002fce00078e0206 */
.L_x_1:
[----:B------:R-:W2:Y:S01]  /*2300*/  LDL.64 R82, [R1] ;  /* 0x0000000001527983 */ /* 0x000ea20000100a00 */
[----:B------:R-:W-:Y:S02]  /*2310*/  ISETP.GT.AND P2, PT, R0, RZ, PT ;  /* 0x000000ff0000720c */ /* 0x000fe40003f44270 */
[-C--:B------:R-:W-:Y:S01]  /*2320*/  IADD3 R50, P1, R6, R2.reuse, RZ ;  /* 0x0000000206327210 */ /* 0x080fe20007f3e0ff */
[----:B------:R-:W3:Y:S01]  /*2330*/  LDL.64 R160, [R1+0x8] ;  /* 0x0000080001a07983 */ /* 0x000ee20000100a00 */
[----:B------:R-:W-:Y:S02]  /*2340*/  IADD3 R48, P0, R4, R2, RZ ;  /* 0x0000000204307210 */ /* 0x000fe40007f1e0ff */
[----:B------:R-:W-:Y:S01]  /*2350*/  PRMT R190, RZ, 0x7610, R190 ;  /* 0x00007610ffbe7816 */ /* 0x000fe200000000be */
[--C-:B------:R-:W-:Y:S01]  /*2360*/  IMAD.X R51, R7, 0x1, R3.reuse, P1 ;  /* 0x0000000107337824 */ /* 0x100fe200008e0603 */
[----:B------:R-:W-:Y:S01]  /*2370*/  PRMT R192, RZ, 0x7610, R192 ;  /* 0x00007610ffc07816 */ /* 0x000fe200000000c0 */
[----:B------:R-:W-:Y:S01]  /*2380*/  IMAD.X R49, R5, 0x1, R3, P0 ;  /* 0x0000000105317824 */ /* 0x000fe200000e0603 */
[----:B------:R-:W-:Y:S01]  /*2390*/  ISETP.GT.AND P3, PT, R0, 0x1, PT ;  /* 0x000000010000780c */ /* 0x000fe20003f64270 */
[----:B------:R-:W4:Y:S04]  /*23a0*/  LDL.64 R80, [R1+0x10] ;  /* 0x0000100001507983 */ /* 0x000f280000100a00 */
[----:B------:R0:W5:Y:S04]  /*23b0*/  @P2 LDG.E.U16 R190, desc[UR8][R50.64] ;  /* 0x0000000832be2981 */ /* 0x000168000c1e1500 */
[----:B------:R1:W5:Y:S01]  /*23c0*/  @P2 LDG.E.U16 R192, desc[UR8][R48.64] ;  /* 0x0000000830c02981 */ /* 0x000362000c1e1500 */
[----:B------:R-:W-:-:S03]  /*23d0*/  PRMT R205, RZ, 0x7610, R205 ;  /* 0x00007610ffcd7816 */ /* 0x000fc600000000cd */
[----:B------:R-:W5:Y:S01]  /*23e0*/  LDL.64 R86, [R1+0x18] ;  /* 0x0000180001567983 */ /* 0x000f620000100a00 */
[----:B0-----:R-:W-:-:S03]  /*23f0*/  IADD3 R50, P1, R236, R2, RZ ;  /* 0x00000002ec327210 */ /* 0x001fc60007f3e0ff */
[----:B------:R-:W5:Y:S01]  /*2400*/  LDL.64 R78, [R1+0x20] ;  /* 0x00002000014e7983 */ /* 0x000f620000100a00 */
[-C--:B-1----:R-:W-:Y:S01]  /*2410*/  IADD3 R48, P0, R240, R2.reuse, RZ ;  /* 0x00000002f0307210 */ /* 0x082fe20007f1e0ff */
[--C-:B------:R-:W-:Y:S01]  /*2420*/  IMAD.X R51, R237, 0x1, R3.reuse, P1 ;  /* 0x00000001ed337824 */ /* 0x100fe200008e0603 */
[----:B------:R-:W-:Y:S01]  /*2430*/  ISETP.GT.AND P2, PT, R0, 0x2, PT ;  /* 0x000000020000780c */ /* 0x000fe20003f44270 */
[----:B------:R-:W5:Y:S01]  /*2440*/  LDL.64 R84, [R1+0x28] ;  /* 0x0000280001547983 */ /* 0x000f620000100a00 */
[----:B------:R-:W-:Y:S01]  /*2450*/  PRMT R206, RZ, 0x7610, R206 ;  /* 0x00007610ffce7816 */ /* 0x000fe200000000ce */
[--C-:B------:R-:W-:Y:S01]  /*2460*/  IMAD.X R49, R241, 0x1, R3.reuse, P0 ;  /* 0x00000001f1317824 */ /* 0x100fe200000e0603 */
[----:B------:R-:W-:Y:S01]  /*2470*/  IADD3 R58, P1, R244, R2, RZ ;  /* 0x00000002f43a7210 */ /* 0x000fe20007f3e0ff */
[----:B------:R0:W5:Y:S04]  /*2480*/  @P3 LDG.E.U16 R205, desc[UR8][R50.64] ;  /* 0x0000000832cd3981 */ /* 0x000168000c1e1500 */
[----:B------:R1:W5:Y:S01]  /*2490*/  @P3 LDG.E.U16 R206, desc[UR8][R48.64] ;  /* 0x0000000830ce3981 */ /* 0x000362000c1e1500 */
[----:B------:R-:W-:-:S03]  /*24a0*/  IMAD.X R59, R245, 0x1, R3, P1 ;  /* 0x00000001f53b7824 */ /* 0x000fc600008e0603 */
[----:B------:R-:W5:Y:S01]  /*24b0*/  LDL.64 R66, [R1+0x30] ;  /* 0x0000300001427983 */ /* 0x000f620000100a00 */
[----:B0-----:R-:W-:-:S03]  /*24c0*/  PRMT R50, RZ, 0x7610, R50 ;  /* 0x00007610ff327816 */ /* 0x001fc60000000032 */
[----:B------:R0:W-:Y:S01]  /*24d0*/  STL.64 [R1+0xf0], R52 ;  /* 0x0000f03401007387 */ /* 0x0001e20000100a00 */
[----:B-1----:R-:W-:-:S03]  /*24e0*/  IADD3 R48, P0, R246, R2, RZ ;  /* 0x00000002f6307210 */ /* 0x002fc60007f1e0ff */
[----:B------:R2:W5:Y:S02]  /*24f0*/  @P2 LDG.E.U16 R50, desc[UR8][R58.64] ;  /* 0x000000083a322981 */ /* 0x000564000c1e1500 */
[----:B------:R-:W-:Y:S02]  /*2500*/  IMAD.X R49, R247, 0x1, R3, P0 ;  /* 0x00000001f7317824 */ /* 0x000fe400000e0603 */
[----:B------:R1:W-:Y:S04]  /*2510*/  STL.64 [R1+0xe8], R54 ;  /* 0x0000e83601007387 */ /* 0x0003e80000100a00 */
[----:B0-----:R-:W5:Y:S04]  /*2520*/  LDL.64 R52, [R1+0x48] ;  /* 0x0000480001347983 */ /* 0x001f680000100a00 */
[----:B-1----:R-:W5:Y:S01]  /*2530*/  LDL.64 R54, [R1+0x40] ;  /* 0x0000400001367983 */ /* 0x002f620000100a00 */
[----:B--2---:R-:W-:-:S05]  /*2540*/  IADD3 R58, P0, R82, R2, RZ ;  /* 0x00000002523a7210 */ /* 0x004fca0007f1e0ff */
[----:B------:R-:W-:Y:S02]  /*2550*/  IMAD.X R59, R83, 0x1, R3, P0 ;  /* 0x00000001533b7824 */ /* 0x000fe400000e0603 */
[----:B------:R-:W2:Y:S01]  /*2560*/  LDL.64 R82, [R1+0x38] ;  /* 0x0000380001527983 */ /* 0x000ea20000100a00 */
[----:B------:R-:W-:Y:S02]  /*2570*/  ISETP.GT.AND P3, PT, R0, 0x3, PT ;  /* 0x000000030000780c */ /* 0x000fe40003f64270 */
[----:B------:R-:W-:Y:S02]  /*2580*/  PRMT R57, RZ, 0x7610, R57 ;  /* 0x00007610ff397816 */ /* 0x000fe40000000039 */
[----:B------:R-:W-:-:S04]  /*2590*/  IADD3 R60, P1, R250, R2, RZ ;  /* 0x00000002fa3c7210 */ /* 0x000fc80007f3e0ff */
[----:B------:R0:W2:Y:S01]  /*25a0*/  @P2 LDG.E.U16 R57, desc[UR8][R48.64] ;  /* 0x0000000830392981 */ /* 0x0000a2000c1e1500 */
[----:B------:R-:W-:Y:S01]  /*25b0*/  IMAD.X R61, R251, 0x1, R3, P1 ;  /* 0x00000001fb3d7824 */ /* 0x000fe200008e0603 */
[----:B------:R-:W-:Y:S02]  /*25c0*/  ISETP.GT.AND P2, PT, R0, 0x4, PT ;  /* 0x000000040000780c */ /* 0x000fe40003f44270 */
[----:B0-----:R-:W-:Y:S02]  /*25d0*/  PRMT R49, RZ, 0x7610, R49 ;  /* 0x00007610ff317816 */ /* 0x001fe40000000031 */
[----:B------:R-:W-:-:S04]  /*25e0*/  PRMT R65, RZ, 0x7610, R65 ;  /* 0x00007610ff417816 */ /* 0x000fc80000000041 */
[----:B------:R3:W2:Y:S01]  /*25f0*/  @P3 LDG.E.U16 R49, desc[UR8][R60.64] ;  /* 0x000000083c313981 */ /* 0x0006a2000c1e1500 */
[----:B------:R-:W-:-:S03]  /*2600*/  PRMT R76, RZ, 0x7610, R76 ;  /* 0x00007610ff4c7816 */ /* 0x000fc6000000004c */
[----:B------:R4:W2:Y:S01]  /*2610*/  @P3 LDG.E.U16 R65, desc[UR8][R58.64] ;  /* 0x000000083a413981 */ /* 0x0008a2000c1e1500 */
[----:B---3--:R-:W-:Y:S02]  /*2620*/  IADD3 R60, P1, R160, R2, RZ ;  /* 0x00000002a03c7210 */ /* 0x008fe40007f3e0ff */
[----:B------:R-:W-:-:S03]  /*2630*/  ISETP.GT.AND P3, PT, R0, 0x5, PT ;  /* 0x000000050000780c */ /* 0x000fc60003f64270 */
[----:B------:R-:W-:Y:S01]  /*2640*/  IMAD.X R61, R161, 0x1, R3, P1 ;  /* 0x00000001a13d7824 */ /* 0x000fe200008e0603 */
[----:B----4-:R-:W-:Y:S01]  /*2650*/  IADD3 R58, P0, R80, R2, RZ ;  /* 0x00000002503a7210 */ /* 0x010fe20007f1e0ff */
[----:B------:R-:W3:Y:S01]  /*2660*/  LDL.64 R160, [R1+0x78] ;  /* 0x0000780001a07983 */ /* 0x000ee20000100a00 */
[----:B------:R-:W-:-:S03]  /*2670*/  PRMT R51, RZ, 0x7610, R51 ;  /* 0x00007610ff337816 */ /* 0x000fc60000000033 */
[----:B------:R5:W4:Y:S01]  /*2680*/  @P2 LDG.E.U16 R76, desc[UR8][R60.64] ;  /* 0x000000083c4c2981 */ /* 0x000b22000c1e1500 */
[----:B------:R-:W-:Y:S01]  /*2690*/  IMAD.X R59, R81, 0x1, R3, P0 ;  /* 0x00000001513b7824 */ /* 0x000fe200000e0603 */
[----:B------:R-:W-:Y:S02]  /*26a0*/  PRMT R75, RZ, 0x7610, R75 ;  /* 0x00007610ff4b7816 */ /* 0x000fe4000000004b */
[----:B------:R-:W-:Y:S01]  /*26b0*/  PRMT R74, RZ, 0x7610, R74 ;  /* 0x00007610ff4a7816 */ /* 0x000fe2000000004a */
[----:B------:R-:W3:Y:S04]  /*26c0*/  LDL.64 R80, [R1+0x50] ;  /* 0x0000500001507983 */ /* 0x000ee80000100a00 */
[----:B------:R0:W4:Y:S01]  /*26d0*/  @P2 LDG.E.U16 R51, desc[UR8][R58.64] ;  /* 0x000000083a332981 */ /* 0x000122000c1e1500 */
[----:B-----5:R-:W-:-:S02]  /*26e0*/  IADD3 R60, P1, R86, R2, RZ ;  /* 0x00000002563c7210 */ /* 0x020fc40007f3e0ff */
[----:B------:R-:W-:-:S03]  /*26f0*/  ISETP.GT.AND P2, PT, R0, 0x6, PT ;  /* 0x000000060000780c */ /* 0x000fc60003f44270 */
[----:B------:R-:W-:Y:S01]  /*2700*/  IMAD.X R61, R87, 0x1, R3, P1 ;  /* 0x00000001573d7824 */ /* 0x000fe200008e0603 */
[----:B------:R-:W-:Y:S01]  /*2710*/  PRMT R69, RZ, 0x7610, R69 ;  /* 0x00007610ff457816 */ /* 0x000fe20000000045 */
[----:B------:R-:W5:Y:S01]  /*2720*/  LDL.64 R86, [R1+0x80] ;  /* 0x0000800001567983 */ /* 0x000f620000100a00 */
[----:B0-----:R-:W-:-:S03]  /*2730*/  IADD3 R58, P0, R78, R2, RZ ;  /* 0x000000024e3a7210 */ /* 0x001fc60007f1e0ff */
[----:B------:R0:W4:Y:S02]  /*2740*/  @P3 LDG.E.U16 R75, desc[UR8][R60.64] ;  /* 0x000000083c4b3981 */ /* 0x000124000c1e1500 */
[----:B------:R-:W-:Y:S01]  /*2750*/  IMAD.X R59, R79, 0x1, R3, P0 ;  /* 0x000000014f3b7824 */ /* 0x000fe200000e0603 */
[----:B------:R-:W-:Y:S01]  /*2760*/  PRMT R63, RZ, 0x7610, R63 ;  /* 0x00007610ff3f7816 */ /* 0x000fe2000000003f */
[----:B------:R-:W5:Y:S04]  /*2770*/  LDL.64 R78, [R1+0x58] ;  /* 0x00005800014e7983 */ /* 0x000f680000100a00 */
[----:B------:R1:W4:Y:S01]  /*2780*/  @P3 LDG.E.U16 R74, desc[UR8][R58.64] ;  /* 0x000000083a4a3981 */ /* 0x000322000c1e1500 */
[----:B0-----:R-:W-:-:S04]  /*2790*/  IADD3 R60, P1, R84, R2, RZ ;  /* 0x00000002543c7210 */ /* 0x001fc80007f3e0ff */
[----:B------:R-:W-:Y:S02]  /*27a0*/  IADD3.X R61, R85, R3, RZ, P1, !PT ;  /* 0x00000003553d7210 */ /* 0x000fe40000ffe4ff */
[----:B------:R-:W-:Y:S01]  /*27b0*/  ISETP.GT.AND P3, PT, R0, 0x7, PT ;  /* 0x000000070000780c */ /* 0x000fe20003f64270 */
[----:B------:R-:W4:Y:S04]  /*27c0*/  LDL.64 R84, [R1+0x88] ;  /* 0x0000880001547983 */ /* 0x000f280000100a00 */
[----:B------:R-:W4:Y:S01]  /*27d0*/  @P2 LDG.E.U16 R69, desc[UR8][R60.64] ;  /* 0x000000083c452981 */ /* 0x000f22000c1e1500 */
[----:B-1----:R-:W-:-:S05]  /*27e0*/  IADD3 R58, P0, R66, R2, RZ ;  /* 0x00000002423a7210 */ /* 0x002fca0007f1e0ff */
[----:B------:R-:W-:Y:S02]  /*27f0*/  IMAD.X R59, R67, 0x1, R3, P0 ;  /* 0x00000001433b7824 */ /* 0x000fe400000e0603 */
[----:B------:R-:W4:Y:S01]  /*2800*/  LDL.64 R66, [R1+0x60] ;  /* 0x0000600001427983 */ /* 0x000f220000100a00 */
[----:B------:R-:W-:-:S06]  /*2810*/  PRMT R68, RZ, 0x7610, R68 ;  /* 0x00007610ff447816 */ /* 0x000fcc0000000044 */
[----:B------:R0:W4:Y:S02]  /*2820*/  @P2 LDG.E.U16 R68, desc[UR8][R58.64] ;  /* 0x000000083a442981 */ /* 0x000124000c1e1500 */
[----:B0-----:R-:W-:-:S05]  /*2830*/  IADD3 R58, P0, R54, R2, RZ ;  /* 0x00000002363a7210 */ /* 0x001fca0007f1e0ff */
[----:B------:R-:W-:Y:S02]  /*2840*/  IMAD.X R59, R55, 0x1, R3, P0 ;  /* 0x00000001373b7824 */ /* 0x000fe400000e0603 */
[----:B------:R-:W4:Y:S01]  /*2850*/  LDL.64 R54, [R1+0x68] ;  /* 0x0000680001367983 */ /* 0x000f220000100a00 */
[----:B--2---:R-:W-:-:S05]  /*2860*/  IADD3 R60, P1, R82, R2, RZ ;  /* 0x00000002523c7210 */ /* 0x004fca0007f3e0ff */
[----:B------:R-:W-:Y:S01]  /*2870*/  IMAD.X R61, R83, 0x1, R3, P1 ;  /* 0x00000001533d7824 */ /* 0x000fe200008e0603 */
[----:B------:R-:W-:Y:S01]  /*2880*/  PRMT R62, RZ, 0x7610, R62 ;  /* 0x00007610ff3e7816 */ /* 0x000fe2000000003e */
[----:B------:R-:W2:Y:S04]  /*2890*/  LDL.64 R82, [R1+0x90] ;  /* 0x0000900001527983 */ /* 0x000ea80000100a00 */
[----:B------:R0:W2:Y:S01]  /*28a0*/  @P3 LDG.E.U16 R63, desc[UR8][R60.64] ;  /* 0x000000083c3f3981 */ /* 0x0000a2000c1e1500 */
[----:B------:R-:W-:-:S03]  /*28b0*/  ISETP.GT.AND P2, PT, R0, 0x8, PT ;  /* 0x000000080000780c */ /* 0x000fc60003f44270 */
[----:B------:R3:W2:Y:S01]  /*28c0*/  @P3 LDG.E.U16 R62, desc[UR8][R58.64] ;  /* 0x000000083a3e3981 */ /* 0x0006a2000c1e1500 */
[----:B0-----:R-:W-:-:S05]  /*28d0*/  IADD3 R60, P1, R52, R2, RZ ;  /* 0x00000002343c7210 */ /* 0x001fca0007f3e0ff */
[----:B------:R-:W-:Y:S02]  /*28e0*/  IMAD.X R61, R53, 0x1, R3, P1 ;  /* 0x00000001353d7824 */ /* 0x000fe400008e0603 */
[----:B------:R-:W2:Y:S01]  /*28f0*/  LDL.64 R52, [R1+0x70] ;  /* 0x0000700001347983 */ /* 0x000ea20000100a00 */
[----:B------:R-:W-:Y:S02]  /*2900*/  PRMT R194, RZ, 0x7610, R194 ;  /* 0x00007610ffc27816 */ /* 0x000fe400000000c2 */
[----:B------:R-:W-:-:S04]  /*2910*/  PRMT R196, RZ, 0x7610, R196 ;  /* 0x00007610ffc47816 */ /* 0x000fc800000000c4 */
[----:B------:R5:W2:Y:S01]  /*2920*/  @P2 LDG.E.U16 R194, desc[UR8][R60.64] ;  /* 0x000000083cc22981 */ /* 0x000aa2000c1e1500 */
[----:B------:R-:W-:Y:S02]  /*2930*/  ISETP.GT.AND P3, PT, R0, 0x9, PT ;  /* 0x000000090000780c */ /* 0x000fe40003f64270 */
[----:B---3--:R-:W-:-:S05]  /*2940*/  IADD3 R58, P0, R80, R2, RZ ;  /* 0x00000002503a7210 */ /* 0x008fca0007f1e0ff */
[----:B------:R-:W-:Y:S01]  /*2950*/  IMAD.X R59, R81, 0x1, R3, P0 ;  /* 0x00000001513b7824 */ /* 0x000fe200000e0603 */
[----:B------:R-:W-:Y:S01]  /*2960*/  PRMT R208, RZ, 0x7610, R208 ;  /* 0x00007610ffd07816 */ /* 0x000fe200000000d0 */
[----:B------:R-:W3:Y:S04]  /*2970*/  LDL.64 R80, [R1+0x98] ;  /* 0x0000980001507983 */ /* 0x000ee80000100a00 */
[----:B------:R4:W3:Y:S01]  /*2980*/  @P2 LDG.E.U16 R196, desc[UR8][R58.64] ;  /* 0x000000083ac42981 */ /* 0x0008e2000c1e1500 */
[----:B-----5:R-:W-:-:S05]  /*2990*/  IADD3 R60, P1, R78, R2, RZ ;  /* 0x000000024e3c7210 */ /* 0x020fca0007f3e0ff */
[----:B------:R-:W-:Y:S02]  /*29a0*/  IMAD.X R61, R79, 0x1, R3, P1 ;  /* 0x000000014f3d7824 */ /* 0x000fe400008e0603 */
[----:B------:R-:W5:Y:S04]  /*29b0*/  LDL.64 R78, [R1+0xa0] ;  /* 0x0000a000014e7983 */ /* 0x000f680000100a00 */
[----:B------:R0:W3:Y:S01]  /*29c0*/  @P3 LDG.E.U16 R208, desc[UR8][R60.64] ;  /* 0x000000083cd03981 */ /* 0x0000e2000c1e1500 */
[----:B----4-:R-:W-:-:S05]  /*29d0*/  IADD3 R58, P0, R66, R2, RZ ;  /* 0x00000002423a7210 */ /* 0x010fca0007f1e0ff */
[----:B------:R-:W-:Y:S01]  /*29e0*/  IMAD.X R59, R67, 0x1, R3, P0 ;  /* 0x00000001433b7824 */ /* 0x000fe200000e0603 */
[----:B0-----:R-:W-:-:S05]  /*29f0*/  IADD3 R60, P1, R54, R2, RZ ;  /* 0x00000002363c7210 */ /* 0x001fca0007f3e0ff */
[----:B------:R-:W-:Y:S02]  /*2a00*/  IMAD.X R61, R55, 0x1, R3, P1 ;  /* 0x00000001373d7824 */ /* 0x000fe400008e0603 */
[----:B------:R-:W4:Y:S01]  /*2a10*/  LDL.64 R54, [R1+0xa8] ;  /* 0x0000a80001367983 */ /* 0x000f220000100a00 */
[----:B--2---:R-:W-:-:S05]  /*2a20*/  IADD3 R66, P0, R52, R2, RZ ;  /* 0x0000000234427210 */ /* 0x004fca0007f1e0ff */
[----:B------:R-:W-:Y:S02]  /*2a30*/  IMAD.X R67, R53, 0x1, R3, P0 ;  /* 0x0000000135437824 */ /* 0x000fe400000e0603 */
[----:B------:R-:W2:Y:S01]  /*2a40*/  LDL.64 R52, [R1+0xb0] ;  /* 0x0000b00001347983 */ /* 0x000ea20000100a00 */
[----:B------:R-:W-:Y:S02]  /*2a50*/  ISETP.GT.AND P2, PT, R0, 0xa, PT ;  /* 0x0000000a0000780c */ /* 0x000fe40003f44270 */
[----:B------:R-:W-:-:S06]  /*2a60*/  PRMT R210, RZ, 0x7610, R210 ;  /* 0x00007610ffd27816 */ /* 0x000fcc00000000d2 */
[----:B------:R0:W2:Y:S01]  /*2a70*/  @P3 LDG.E.U16 R210, desc[UR8][R58.64] ;  /* 0x000000083ad23981 */ /* 0x0000a2000c1e1500 */
[----:B------:R-:W-:Y:S02]  /*2a80*/  ISETP.GT.AND P3, PT, R0, 0xb, PT ;  /* 0x0000000b0000780c */ /* 0x000fe40003f64270 */
[----:B------:R-:W-:Y:S02]  /*2a90*/  PRMT R48, RZ, 0x7610, R48 ;  /* 0x00007610ff307816 */ /* 0x000fe40000000030 */
[----:B------:R-:W-:-:S04]  /*2aa0*/  PRMT R70, RZ, 0x7610, R70 ;  /* 0x00007610ff467816 */ /* 0x000fc80000000046 */
[----:B------:R1:W2:Y:S01]  /*2ab0*/  @P2 LDG.E.U16 R48, desc[UR8][R60.64] ;  /* 0x000000083c302981 */ /* 0x0002a2000c1e1500 */
[----:B0-----:R-:W-:-:S06]  /*2ac0*/  PRMT R58, RZ, 0x7610, R58 ;  /* 0x00007610ff3a7816 */ /* 0x001fcc000000003a */
[----:B------:R0:W2:Y:S01]  /*2ad0*/  @P2 LDG.E.U16 R58, desc[UR8][R66.64] ;  /* 0x00000008423a2981 */ /* 0x0000a2000c1e1500 */
[-C--:B-1----:R-:W-:Y:S02]  /*2ae0*/  IADD3 R60, P1, R160, R2.reuse, RZ ;  /* 0x00000002a03c7210 */ /* 0x082fe40007f3e0ff */
[----:B0-----:R-:W-:Y:S02]  /*2af0*/  IADD3 R66, P0, R86, R2, RZ ;  /* 0x0000000256427210 */ /* 0x001fe40007f1e0ff */
[----:B------:R-:W-:-:S03]  /*2b00*/  ISETP.GT.AND P4, PT, R0, 0xc, PT ;  /* 0x0000000c0000780c */ /* 0x000fc60003f84270 */
[--C-:B------:R-:W-:Y:S01]  /*2b10*/  IMAD.X R67, R87, 0x1, R3.reuse, P0 ;  /* 0x0000000157437824 */ /* 0x100fe200000e0603 */
[----:B------:R-:W-:Y:S01]  /*2b20*/  PRMT R64, RZ, 0x7610, R64 ;  /* 0x00007610ff407816 */ /* 0x000fe20000000040 */
[----:B------:R-:W-:-:S03]  /*2b30*/  IMAD.X R61, R161, 0x1, R3, P1 ;  /* 0x00000001a13d7824 */ /* 0x000fc600008e0603 */
[----:B------:R0:W2:Y:S01]  /*2b40*/  @P3 LDG.E.U16 R70, desc[UR8][R66.64] ;  /* 0x0000000842463981 */ /* 0x0000a2000c1e1500 */
[----:B------:R-:W-:-:S03]  /*2b50*/  PRMT R77, RZ, 0x7610, R77 ;  /* 0x00007610ff4d7816 */ /* 0x000fc6000000004d */
[----:B------:R1:W2:Y:S01]  /*2b60*/  @P3 LDG.E.U16 R64, desc[UR8][R60.64] ;  /* 0x000000083c403981 */ /* 0x0002a2000c1e1500 */
[-C--:B0-----:R-:W-:Y:S02]  /*2b70*/  IADD3 R66, P1, R82, R2.reuse, RZ ;  /* 0x0000000252427210 */ /* 0x081fe40007f3e0ff */
[----:B-1----:R-:W-:-:S03]  /*2b80*/  IADD3 R60, P0, R84, R2, RZ ;  /* 0x00000002543c7210 */ /* 0x002fc60007f1e0ff */
[----:B------:R-:W-:Y:S01]  /*2b90*/  IMAD.X R67, R83, 0x1, R3, P1 ;  /* 0x0000000153437824 */ /* 0x000fe200008e0603 */
[----:B------:R-:W-:Y:S01]  /*2ba0*/  PRMT R59, RZ, 0x7610, R59 ;  /* 0x00007610ff3b7816 */ /* 0x000fe2000000003b */
[----:B------:R-:W-:-:S03]  /*2bb0*/  IMAD.X R61, R85, 0x1, R3, P0 ;  /* 0x00000001553d7824 */ /* 0x000fc600000e0603 */
[----:B------:R5:W2:Y:S01]  /*2bc0*/  @P4 LDG.E.U16 R77, desc[UR8][R66.64] ;  /* 0x00000008424d4981 */ /* 0x000aa2000c1e1500 */
[----:B------:R-:W-:-:S03]  /*2bd0*/  ISETP.GT.AND P0, PT, R0, 0xd, PT ;  /* 0x0000000d0000780c */ /* 0x000fc60003f04270 */
[----:B------:R3:W2:Y:S01]  /*2be0*/  @P4 LDG.E.U16 R59, desc[UR8][R60.64] ;  /* 0x000000083c3b4981 */ /* 0x0006a2000c1e1500 */
[-C--:B-----5:R-:W-:Y:S02]  /*2bf0*/  IADD3 R66, P1, R78, R2.reuse, RZ ;  /* 0x000000024e427210 */ /* 0x0a0fe40007f3e0ff */
[----:B---3--:R-:W-:-:S03]  /*2c00*/  IADD3 R60, P2, R80, R2, RZ ;  /* 0x00000002503c7210 */ /* 0x008fc60007f5e0ff */
[----:B------:R-:W-:Y:S01]  /*2c10*/  IMAD.X R67, R79, 0x1, R3, P1 ;  /* 0x000000014f437824 */ /* 0x000fe200008e0603 */
[----:B------:R-:W-:Y:S01]  /*2c20*/  PRMT R73, RZ, 0x7610, R73 ;  /* 0x00007610ff497816 */ /* 0x000fe20000000049 */
[----:B------:R-:W-:-:S05]  /*2c30*/  IMAD.X R61, R81, 0x1, R3, P2 ;  /* 0x00000001513d7824 */ /* 0x000fca00010e0603 */
[----:B------:R4:W3:Y:S02]  /*2c40*/  @P0 LDG.E.U16 R73, desc[UR8][R60.64] ;  /* 0x000000083c490981 */ /* 0x0008e4000c1e1500 */
[----:B----4-:R-:W-:-:S05]  /*2c50*/  IADD3 R60, P2, R54, R2, RZ ;  /* 0x00000002363c7210 */ /* 0x010fca0007f5e0ff */
[----:B------:R-:W-:Y:S02]  /*2c60*/  IMAD.X R61, R55, 0x1, R3, P2 ;  /* 0x00000001373d7824 */ /* 0x000fe400010e0603 */
[----:B------:R-:W4:Y:S01]  /*2c70*/  LDL.64 R54, [R1+0xc0] ;  /* 0x0000c00001367983 */ /* 0x000f220000100a00 */
[C---:B------:R-:W-:Y:S02]  /*2c80*/  ISETP.GT.AND P3, PT, R0.reuse, 0xe, PT ;  /* 0x0000000e0000780c */ /* 0x040fe40003f64270 */
[----:B------:R-:W-:Y:S02]  /*2c90*/  PRMT R71, RZ, 0x7610, R71 ;  /* 0x00007610ff477816 */ /* 0x000fe40000000047 */
[----:B------:R-:W-:-:S04]  /*2ca0*/  ISETP.GT.AND P2, PT, R0, 0xf, PT ;  /* 0x0000000f0000780c */ /* 0x000fc80003f44270 */
[----:B------:R0:W5:Y:S01]  /*2cb0*/  @P0 LDG.E.U16 R71, desc[UR8][R66.64] ;  /* 0x0000000842470981 */ /* 0x000162000c1e1500 */
[C---:B------:R-:W-:Y:S01]  /*2cc0*/  IADD3 RZ, P0, R176.reuse, R2, RZ ;  /* 0x00000002b0ff7210 */ /* 0x040fe20007f1e0ff */
[----:B------:R-:W-:Y:S01]  /*2cd0*/  IMAD.IADD R80, R176, 0x1, R2 ;  /* 0x00000001b0507824 */ /* 0x000fe200078e0202 */
[----:B0-----:R-:W-:Y:S02]  /*2ce0*/  PRMT R67, RZ, 0x7610, R67 ;  /* 0x00007610ff437816 */ /* 0x001fe40000000043 */
[----:B------:R-:W-:Y:S01]  /*2cf0*/  PRMT R66, RZ, 0x7610, R66 ;  /* 0x00007610ff427816 */ /* 0x000fe20000000042 */
[----:B------:R-:W-:-:S03]  /*2d00*/  IMAD.X R81, R177, 0x1, R3, P0 ;  /* 0x00000001b1517824 */ /* 0x000fc600000e0603 */
[----:B------:R0:W5:Y:S01]  /*2d10*/  @P3 LDG.E.U16 R67, desc[UR8][R60.64] ;  /* 0x000000083c433981 */ /* 0x000162000c1e1500 */
[----:B------:R-:W-:Y:S02]  /*2d20*/  IADD3 RZ, P0, R168, R2, RZ ;  /* 0x00000002a8ff7210 */ /* 0x000fe40007f1e0ff */
[----:B------:R-:W-:Y:S02]  /*2d30*/  PRMT R198, RZ, 0x7610, R198 ;  /* 0x00007610ffc67816 */ /* 0x000fe400000000c6 */
[----:B0-----:R-:W-:Y:S02]  /*2d40*/  PRMT R61, RZ, 0x7610, R61 ;  /* 0x00007610ff3d7816 */ /* 0x001fe4000000003d */
[----:B------:R-:W-:Y:S02]  /*2d50*/  PRMT R60, RZ, 0x7610, R60 ;  /* 0x00007610ff3c7816 */ /* 0x000fe4000000003c */
[----:B------:R-:W-:-:S04]  /*2d60*/  PRMT R200, RZ, 0x7610, R200 ;  /* 0x00007610ffc87816 */ /* 0x000fc800000000c8 */
[----:B------:R0:W5:Y:S01]  /*2d70*/  @P2 LDG.E.U16 R60, desc[UR8][R80.64] ;  /* 0x00000008503c2981 */ /* 0x000162000c1e1500 */
[----:B------:R-:W-:Y:S01]  /*2d80*/  PRMT R212, RZ, 0x7610, R212 ;  /* 0x00007610ffd47816 */ /* 0x000fe200000000d4 */
[----:B------:R-:W-:Y:S01]  /*2d90*/  IMAD.IADD R82, R164, 0x1, R2 ;  /* 0x00000001a4527824 */ /* 0x000fe200078e0202 */
[-C--:B0-----:R-:W-:Y:S02]  /*2da0*/  IADD3 R80, R168, R2.reuse, RZ ;  /* 0x00000002a8507210 */ /* 0x081fe40007ffe0ff */
[----:B--2---:R-:W-:-:S05]  /*2db0*/  IADD3 R78, P1, R52, R2, RZ ;  /* 0x00000002344e7210 */ /* 0x004fca0007f3e0ff */
[----:B------:R-:W-:Y:S02]  /*2dc0*/  IMAD.X R79, R53, 0x1, R3, P1 ;  /* 0x00000001354f7824 */ /* 0x000fe400008e0603 */
[----:B------:R-:W2:Y:S01]  /*2dd0*/  LDL.64 R52, [R1+0xb8] ;  /* 0x0000b80001347983 */ /* 0x000ea20000100a00 */
[----:B------:R-:W-:-:S03]  /*2de0*/  IADD3 RZ, P1, R178, R2, RZ ;  /* 0x00000002b2ff7210 */ /* 0x000fc60007f3e0ff */
[----:B------:R0:W5:Y:S01]  /*2df0*/  @P3 LDG.E.U16 R66, desc[UR8][R78.64] ;  /* 0x000000084e423981 */ /* 0x000162000c1e1500 */
[----:B------:R-:W-:Y:S01]  /*2e00*/  ISETP.GT.AND P3, PT, R0, 0x10, PT ;  /* 0x000000100000780c */ /* 0x000fe20003f64270 */
[--C-:B------:R-:W-:Y:S02]  /*2e10*/  IMAD.X R81, R169, 0x1, R3.reuse, P0 ;  /* 0x00000001a9517824 */ /* 0x100fe400000e0603 */
[----:B0-----:R-:W-:Y:S02]  /*2e20*/  IMAD.IADD R78, R178, 0x1, R2 ;  /* 0x00000001b24e7824 */ /* 0x001fe400078e0202 */
[----:B------:R-:W-:Y:S01]  /*2e30*/  IMAD.X R79, R179, 0x1, R3, P1 ;  /* 0x00000001b34f7824 */ /* 0x000fe200008e0603 */
[----:B------:R-:W-:-:S07]  /*2e40*/  IADD3 RZ, P1, R170, R2, RZ ;  /* 0x00000002aaff7210 */ /* 0x000fce0007f3e0ff */
[----:B------:R-:W3:Y:S04]  /*2e50*/  @P3 LDG.E.U16 R200, desc[UR8][R80.64] ;  /* 0x0000000850c83981 */ /* 0x000ee8000c1e1500 */
[----:B------:R0:W5:Y:S01]  /*2e60*/  @P2 LDG.E.U16 R61, desc[UR8][R78.64] ;  /* 0x000000084e3d2981 */ /* 0x000162000c1e1500 */
[----:B------:R-:W-:Y:S02]  /*2e70*/  ISETP.GT.AND P2, PT, R0, 0x11, PT ;  /* 0x000000110000780c */ /* 0x000fe40003f44270 */
[-C--:B------:R-:W-:Y:S01]  /*2e80*/  IADD3 RZ, P0, R164, R2.reuse, RZ ;  /* 0x00000002a4ff7210 */ /* 0x080fe20007f1e0ff */
[--C-:B0-----:R-:W-:Y:S02]  /*2e90*/  IMAD.IADD R78, R170, 0x1, R2.reuse ;  /* 0x00000001aa4e7824 */ /* 0x101fe400078e0202 */
[----:B------:R-:W-:Y:S01]  /*2ea0*/  IMAD.X R79, R171, 0x1, R3, P1 ;  /* 0x00000001ab4f7824 */ /* 0x000fe200008e0603 */
[C---:B------:R-:W-:Y:S01]  /*2eb0*/  IADD3 RZ, P1, R166.reuse, R2, RZ ;  /* 0x00000002a6ff7210 */ /* 0x040fe20007f3e0ff */
[----:B------:R-:W-:-:S03]  /*2ec0*/  IMAD.IADD R80, R166, 0x1, R2 ;  /* 0x00000001a6507824 */ /* 0x000fc600078e0202 */
[----:B------:R0:W3:Y:S01]  /*2ed0*/  @P3 LDG.E.U16 R198, desc[UR8][R78.64] ;  /* 0x000000084ec63981 */ /* 0x0000e2000c1e1500 */
[----:B------:R-:W-:Y:S01]  /*2ee0*/  ISETP.GT.AND P3, PT, R0, 0x12, PT ;  /* 0x000000120000780c */ /* 0x000fe20003f64270 */
[--C-:B------:R-:W-:Y:S02]  /*2ef0*/  IMAD.X R81, R167, 0x1, R3.reuse, P1 ;  /* 0x00000001a7517824 */ /* 0x100fe400008e0603 */
[----:B------:R-:W-:Y:S01]  /*2f00*/  IMAD.X R83, R165, 0x1, R3, P0 ;  /* 0x00000001a5537824 */ /* 0x000fe200000e0603 */
[-C--:B------:R-:W-:Y:S02]  /*2f10*/  IADD3 RZ, P1, R158, R2.reuse, RZ ;  /* 0x000000029eff7210 */ /* 0x080fe40007f3e0ff */
[C---:B------:R-:W-:Y:S01]  /*2f20*/  IADD3 RZ, P0, R156.reuse, R2, RZ ;  /* 0x000000029cff7210 */ /* 0x040fe20007f1e0ff */
[----:B------:R1:W5:Y:S01]  /*2f30*/  @P2 LDG.E.U16 R212, desc[UR8][R80.64] ;  /* 0x0000000850d42981 */ /* 0x000362000c1e1500 */
[----:B0-----:R-:W-:Y:S01]  /*2f40*/  PRMT R78, RZ, 0x7610, R78 ;  /* 0x00007610ff4e7816 */ /* 0x001fe2000000004e */
[----:B------:R-:W-:Y:S01]  /*2f50*/  IMAD.IADD R84, R156, 0x1, R2 ;  /* 0x000000019c547824 */ /* 0x000fe200078e0202 */
[----:B------:R-:W-:Y:S01]  /*2f60*/  PRMT R79, RZ, 0x7610, R79 ;  /* 0x00007610ff4f7816 */ /* 0x000fe2000000004f */
[----:B------:R-:W-:-:S03]  /*2f70*/  IMAD.X R85, R157, 0x1, R3, P0 ;  /* 0x000000019d557824 */ /* 0x000fc600000e0603 */
[----:B------:R0:W5:Y:S01]  /*2f80*/  @P2 LDG.E.U16 R78, desc[UR8][R82.64] ;  /* 0x00000008524e2981 */ /* 0x000162000c1e1500 */
[----:B------:R-:W-:Y:S02]  /*2f90*/  ISETP.GT.AND P2, PT, R0, 0x13, PT ;  /* 0x000000130000780c */ /* 0x000fe40003f44270 */
[----:B-1----:R-:W-:Y:S02]  /*2fa0*/  PRMT R80, RZ, 0x7610, R80 ;  /* 0x00007610ff507816 */ /* 0x002fe40000000050 */
[----:B------:R-:W-:Y:S02]  /*2fb0*/  IADD3 RZ, P0, R152, R2, RZ ;  /* 0x0000000298ff7210 */ /* 0x000fe40007f1e0ff */
[----:B------:R-:W-:Y:S02]  /*2fc0*/  PRMT R81, RZ, 0x7610, R81 ;  /* 0x00007610ff517816 */ /* 0x000fe40000000051 */
[----:B------:R1:W5:Y:S01]  /*2fd0*/  @P3 LDG.E.U16 R80, desc[UR8][R84.64] ;  /* 0x0000000854503981 */ /* 0x000362000c1e1500 */
[----:B0-----:R-:W-:-:S02]  /*2fe0*/  IMAD.IADD R82, R158, 0x1, R2 ;  /* 0x000000019e527824 */ /* 0x001fc400078e0202 */
[----:B------:R-:W-:Y:S01]  /*2ff0*/  IMAD.X R83, R159, 0x1, R3, P1 ;  /* 0x000000019f537824 */ /* 0x000fe200008e0603 */
[----:B------:R-:W-:Y:S01]  /*3000*/  IADD3 RZ, P1, R154, R2, RZ ;  /* 0x000000029aff7210 */ /* 0x000fe20007f3e0ff */
[----:B------:R-:W-:-:S03]  /*3010*/  IMAD.IADD R86, R152, 0x1, R2 ;  /* 0x0000000198567824 */ /* 0x000fc600078e0202 */
[----:B------:R0:W5:Y:S01]  /*3020*/  @P3 LDG.E.U16 R79, desc[UR8][R82.64] ;  /* 0x00000008524f3981 */ /* 0x000162000c1e1500 */
[----:B------:R-:W-:Y:S01]  /*3030*/  ISETP.GT.AND P3, PT, R0, 0x14, PT ;  /* 0x000000140000780c */ /* 0x000fe20003f64270 */
[----:B-1----:R-:W-:Y:S02]  /*3040*/  IMAD.IADD R84, R154, 0x1, R2 ;  /* 0x000000019a547824 */ /* 0x002fe400078e0202 */
[--C-:B------:R-:W-:Y:S01]  /*3050*/  IMAD.X R85, R155, 0x1, R3.reuse, P1 ;  /* 0x000000019b557824 */ /* 0x100fe200008e0603 */
[-C--:B------:R-:W-:Y:S01]  /*3060*/  IADD3 RZ, P1, R150, R2.reuse, RZ ;  /* 0x0000000296ff7210 */ /* 0x080fe20007f3e0ff */
[----:B------:R-:W-:Y:S01]  /*3070*/  IMAD.X R87, R153, 0x1, R3, P0 ;  /* 0x0000000199577824 */ /* 0x000fe200000e0603 */
[----:B------:R-:W-:Y:S02]  /*3080*/  IADD3 RZ, P0, R148, R2, RZ ;  /* 0x0000000294ff7210 */ /* 0x000fe40007f1e0ff */
[----:B------:R1:W5:Y:S01]  /*3090*/  @P2 LDG.E.U16 R81, desc[UR8][R84.64] ;  /* 0x0000000854512981 */ /* 0x000362000c1e1500 */
[----:B0-----:R-:W-:-:S02]  /*30a0*/  PRMT R82, RZ, 0x7610, R82 ;  /* 0x00007610ff527816 */ /* 0x001fc40000000052 */
[----:B------:R-:W-:Y:S01]  /*30b0*/  ISETP.GT.AND P4, PT, R0, 0x15, PT ;  /* 0x000000150000780c */ /* 0x000fe20003f84270 */
[----:B------:R-:W-:Y:S01]  /*30c0*/  IMAD.IADD R160, R148, 0x1, R2 ;  /* 0x0000000194a07824 */ /* 0x000fe200078e0202 */
[----:B------:R-:W-:Y:S01]  /*30d0*/  PRMT R83, RZ, 0x7610, R83 ;  /* 0x00007610ff537816 */ /* 0x000fe20000000053 */
[----:B------:R-:W-:Y:S01]  /*30e0*/  IMAD.X R161, R149, 0x1, R3, P0 ;  /* 0x0000000195a17824 */ /* 0x000fe200000e0603 */
[----:B------:R0:W5:Y:S01]  /*30f0*/  @P2 LDG.E.U16 R82, desc[UR8][R86.64] ;  /* 0x0000000856522981 */ /* 0x000162000c1e1500 */
[-C--:B------:R-:W-:Y:S02]  /*3100*/  IADD3 RZ, P2, R46, R2.reuse, RZ ;  /* 0x000000022eff7210 */ /* 0x080fe40007f5e0ff */
[----:B-1----:R-:W-:Y:S02]  /*3110*/  PRMT R84, RZ, 0x7610, R84 ;  /* 0x00007610ff547816 */ /* 0x002fe40000000054 */
[----:B------:R-:W-:Y:S02]  /*3120*/  IADD3 RZ, P0, R44, R2, RZ ;  /* 0x000000022cff7210 */ /* 0x000fe40007f1e0ff */
[----:B------:R-:W-:-:S02]  /*3130*/  PRMT R85, RZ, 0x7610, R85 ;  /* 0x00007610ff557816 */ /* 0x000fc40000000055 */
[----:B------:R1:W5:Y:S01]  /*3140*/  @P3 LDG.E.U16 R84, desc[UR8][R160.64] ;  /* 0x00000008a0543981 */ /* 0x000362000c1e1500 */
[--C-:B0-----:R-:W-:Y:S02]  /*3150*/  IMAD.IADD R86, R150, 0x1, R2.reuse ;  /* 0x0000000196567824 */ /* 0x101fe400078e0202 */
[----:B------:R-:W-:Y:S01]  /*3160*/  IMAD.X R87, R151, 0x1, R3, P1 ;  /* 0x0000000197577824 */ /* 0x000fe200008e0603 */
[----:B------:R-:W-:Y:S01]  /*3170*/  ISETP.GT.AND P1, PT, R0, 0x16, PT ;  /* 0x000000160000780c */ /* 0x000fe20003f24270 */
[----:B------:R-:W-:-:S03]  /*3180*/  IMAD.IADD R162, R44, 0x1, R2 ;  /* 0x000000012ca27824 */ /* 0x000fc600078e0202 */
[----:B------:R0:W5:Y:S01]  /*3190*/  @P3 LDG.E.U16 R83, desc[UR8][R86.64] ;  /* 0x0000000856533981 */ /* 0x000162000c1e1500 */
[--C-:B------:R-:W-:Y:S02]  /*31a0*/  IMAD.X R163, R45, 0x1, R3.reuse, P0 ;  /* 0x000000012da37824 */ /* 0x100fe400000e0603 */
[----:B-1----:R-:W-:Y:S02]  /*31b0*/  IMAD.IADD R160, R46, 0x1, R2 ;  /* 0x000000012ea07824 */ /* 0x002fe400078e0202 */
[----:B------:R-:W-:Y:S01]  /*31c0*/  IMAD.X R161, R47, 0x1, R3, P2 ;  /* 0x000000012fa17824 */ /* 0x000fe200010e0603 */
[-C--:B------:R-:W-:Y:S02]  /*31d0*/  IADD3 RZ, P2, R42, R2.reuse, RZ ;  /* 0x000000022aff7210 */ /* 0x080fe40007f5e0ff */
[CC--:B------:R-:W-:Y:S02]  /*31e0*/  IADD3 RZ, P0, R40.reuse, R2.reuse, RZ ;  /* 0x0000000228ff7210 */ /* 0x0c0fe40007f1e0ff */
[----:B0-----:R-:W-:Y:S01]  /*31f0*/  PRMT R86, RZ, 0x7610, R86 ;  /* 0x00007610ff567816 */ /* 0x001fe20000000056 */
[----:B------:R0:W5:Y:S01]  /*3200*/  @P4 LDG.E.U16 R85, desc[UR8][R160.64] ;  /* 0x00000008a0554981 */ /* 0x000162000c1e1500 */
[----:B------:R-:W-:Y:S01]  /*3210*/  PRMT R87, RZ, 0x7610, R87 ;  /* 0x00007610ff577816 */ /* 0x000fe20000000057 */
[----:B------:R-:W-:Y:S01]  /*3220*/  IMAD.X R173, R41, 0x1, R3, P0 ;  /* 0x0000000129ad7824 */ /* 0x000fe200000e0603 */
[----:B------:R-:W-:-:S02]  /*3230*/  IADD3 R172, R40, R2, RZ ;  /* 0x0000000228ac7210 */ /* 0x000fc40007ffe0ff */
[----:B------:R1:W5:Y:S01]  /*3240*/  @P4 LDG.E.U16 R86, desc[UR8][R162.64] ;  /* 0x00000008a2564981 */ /* 0x000362000c1e1500 */
[----:B------:R-:W-:Y:S02]  /*3250*/  ISETP.GT.AND P0, PT, R0, 0x18, PT ;  /* 0x000000180000780c */ /* 0x000fe40003f04270 */
[----:B0-----:R-:W-:Y:S01]  /*3260*/  PRMT R160, RZ, 0x7610, R160 ;  /* 0x00007610ffa07816 */ /* 0x001fe200000000a0 */
[----:B-1----:R-:W-:-:S05]  /*3270*/  IMAD.IADD R162, R42, 0x1, R2 ;  /* 0x000000012aa27824 */ /* 0x002fca00078e0202 */
[----:B------:R0:W5:Y:S01]  /*3280*/  @P1 LDG.E.U16 R160, desc[UR8][R172.64] ;  /* 0x00000008aca01981 */ /* 0x000162000c1e1500 */
[----:B------:R-:W-:Y:S01]  /*3290*/  IMAD.X R163, R43, 0x1, R3, P2 ;  /* 0x000000012ba37824 */ /* 0x000fe200010e0603 */
[----:B------:R-:W-:Y:S02]  /*32a0*/  ISETP.GT.AND P2, PT, R0, 0x17, PT ;  /* 0x000000170000780c */ /* 0x000fe40003f44270 */
[-C--:B------:R-:W-:Y:S02]  /*32b0*/  IADD3 RZ, P3, R38, R2.reuse, RZ ;  /* 0x0000000226ff7210 */ /* 0x080fe40007f7e0ff */
[----:B------:R1:W5:Y:S01]  /*32c0*/  @P1 LDG.E.U16 R87, desc[UR8][R162.64] ;  /* 0x00000008a2571981 */ /* 0x000362000c1e1500 */
[CC--:B------:R-:W-:Y:S02]  /*32d0*/  IADD3 RZ, P1, R34.reuse, R2.reuse, RZ ;  /* 0x0000000222ff7210 */ /* 0x0c0fe40007f3e0ff */
[----:B------:R-:W-:Y:S01]  /*32e0*/  PRMT R161, RZ, 0x7610, R161 ;  /* 0x00007610ffa17816 */ /* 0x000fe200000000a1 */
[----:B0-----:R-:W-:Y:S01]  /*32f0*/  IMAD.IADD R172, R34, 0x1, R2 ;  /* 0x0000000122ac7824 */ /* 0x001fe200078e0202 */
[----:B------:R-:W-:Y:S01]  /*3300*/  PRMT R202, RZ, 0x7610, R202 ;  /* 0x00007610ffca7816 */ /* 0x000fe200000000ca */
[----:B------:R-:W-:Y:S01]  /*3310*/  IMAD.X R173, R35, 0x1, R3, P1 ;  /* 0x0000000123ad7824 */ /* 0x000fe200008e0603 */
[----:B------:R-:W-:Y:S01]  /*3320*/  IADD3 RZ, P4, R36, R2, RZ ;  /* 0x0000000224ff7210 */ /* 0x000fe20007f9e0ff */
[----:B-1----:R-:W-:-:S03]  /*3330*/  IMAD.IADD R162, R38, 0x1, R2 ;  /* 0x0000000126a27824 */ /* 0x002fc600078e0202 */
[----:B------:R0:W5:Y:S01]  /*3340*/  @P0 LDG.E.U16 R202, desc[UR8][R172.64] ;  /* 0x00000008acca0981 */ /* 0x000162000c1e1500 */
[----:B------:R-:W-:Y:S01]  /*3350*/  IMAD.X R163, R39, 0x1, R3, P3 ;  /* 0x0000000127a37824 */ /* 0x000fe200018e0603 */
[----:B------:R-:W-:-:S04]  /*3360*/  IADD3 RZ, P3, R32, R2, RZ ;  /* 0x0000000220ff7210 */ /* 0x000fc80007f7e0ff */
[----:B------:R1:W5:Y:S01]  /*3370*/  @P2 LDG.E.U16 R161, desc[UR8][R162.64] ;  /* 0x00000008a2a12981 */ /* 0x000362000c1e1500 */
[----:B------:R-:W-:Y:S01]  /*3380*/  ISETP.GT.AND P1, PT, R0, 0x19, PT ;  /* 0x000000190000780c */ /* 0x000fe20003f24270 */
[----:B0-----:R-:W-:Y:S02]  /*3390*/  IMAD.IADD R172, R36, 0x1, R2 ;  /* 0x0000000124ac7824 */ /* 0x001fe400078e0202 */
[--C-:B------:R-:W-:Y:S01]  /*33a0*/  IMAD.X R173, R37, 0x1, R3.reuse, P4 ;  /* 0x0000000125ad7824 */ /* 0x100fe200020e0603 */
[----:B-1----:R-:W-:Y:S01]  /*33b0*/  PRMT R162, RZ, 0x7610, R162 ;  /* 0x00007610ffa27816 */ /* 0x002fe200000000a2 */
[----:B------:R-:W-:Y:S01]  /*33c0*/  IMAD.IADD R174, R32, 0x1, R2 ;  /* 0x0000000120ae7824 */ /* 0x000fe200078e0202 */
[----:B------:R-:W-:Y:S01]  /*33d0*/  PRMT R204, RZ, 0x7610, R204 ;  /* 0x00007610ffcc7816 */ /* 0x000fe200000000cc */
[----:B------:R-:W-:-:S03]  /*33e0*/  IMAD.X R175, R33, 0x1, R3, P3 ;  /* 0x0000000121af7824 */ /* 0x000fc600018e0603 */
[----:B------:R0:W5:Y:S01]  /*33f0*/  @P2 LDG.E.U16 R162, desc[UR8][R172.64] ;  /* 0x00000008aca22981 */ /* 0x000162000c1e1500 */
[-C--:B------:R-:W-:Y:S02]  /*3400*/  IADD3 RZ, P2, R30, R2.reuse, RZ ;  /* 0x000000021eff7210 */ /* 0x080fe40007f5e0ff */
[----:B------:R-:W-:Y:S01]  /*3410*/  PRMT R163, RZ, 0x7610, R163 ;  /* 0x00007610ffa37816 */ /* 0x000fe200000000a3 */
[----:B------:R1:W5:Y:S01]  /*3420*/  @P0 LDG.E.U16 R204, desc[UR8][R174.64] ;  /* 0x00000008aecc0981 */ /* 0x000362000c1e1500 */
[----:B------:R-:W-:Y:S01]  /*3430*/  IADD3 RZ, P0, R28, R2, RZ ;  /* 0x000000021cff7210 */ /* 0x000fe20007f1e0ff */
[----:B0-----:R-:W-:Y:S02]  /*3440*/  IMAD.IADD R172, R30, 0x1, R2 ;  /* 0x000000011eac7824 */ /* 0x001fe400078e0202 */
[----:B------:R-:W-:Y:S01]  /*3450*/  IMAD.X R173, R31, 0x1, R3, P2 ;  /* 0x000000011fad7824 */ /* 0x000fe200010e0603 */
[----:B------:R-:W-:Y:S02]  /*3460*/  ISETP.GT.AND P2, PT, R0, 0x1a, PT ;  /* 0x0000001a0000780c */ /* 0x000fe40003f44270 */
[----:B-1----:R-:W-:-:S02]  /*3470*/  PRMT R174, RZ, 0x7610, R174 ;  /* 0x00007610ffae7816 */ /* 0x002fc400000000ae */
[----:B------:R0:W5:Y:S01]  /*3480*/  @P1 LDG.E.U16 R163, desc[UR8][R172.64] ;  /* 0x00000008aca31981 */ /* 0x000162000c1e1500 */
[----:B------:R-:W-:Y:S01]  /*3490*/  PRMT R175, RZ, 0x7610, R175 ;  /* 0x00007610ffaf7816 */ /* 0x000fe200000000af */
[----:B0-----:R-:W-:Y:S02]  /*34a0*/  IMAD.IADD R172, R28, 0x1, R2 ;  /* 0x000000011cac7824 */ /* 0x001fe400078e0202 */
[----:B------:R-:W-:Y:S01]  /*34b0*/  IMAD.X R173, R29, 0x1, R3, P0 ;  /* 0x000000011dad7824 */ /* 0x000fe200000e0603 */
[----:B------:R-:W-:-:S04]  /*34c0*/  IADD3 RZ, P0, R26, R2, RZ ;  /* 0x000000021aff7210 */ /* 0x000fc80007f1e0ff */
[----:B------:R0:W5:Y:S01]  /*34d0*/  @P1 LDG.E.U16 R174, desc[UR8][R172.64] ;  /* 0x00000008acae1981 */ /* 0x000162000c1e1500 */
[----:B------:R-:W-:Y:S02]  /*34e0*/  ISETP.GT.AND P1, PT, R0, 0x1b, PT ;  /* 0x0000001b0000780c */ /* 0x000fe40003f24270 */
[----:B------:R-:W-:Y:S01]  /*34f0*/  PRMT R185, RZ, 0x7610, R185 ;  /* 0x00007610ffb97816 */ /* 0x000fe200000000b9 */
[----:B0-----:R-:W-:Y:S02]  /*3500*/  IMAD.IADD R172, R26, 0x1, R2 ;  /* 0x000000011aac7824 */ /* 0x001fe400078e0202 */
[----:B------:R-:W-:Y:S01]  /*3510*/  IMAD.X R173, R27, 0x1, R3, P0 ;  /* 0x000000011bad7824 */ /* 0x000fe200000e0603 */
[----:B------:R-:W-:-:S04]  /*3520*/  IADD3 RZ, P0, R24, R2, RZ ;  /* 0x0000000218ff7210 */ /* 0x000fc80007f1e0ff */
[----:B------:R0:W5:Y:S01]  /*3530*/  @P2 LDG.E.U16 R175, desc[UR8][R172.64] ;  /* 0x00000008acaf2981 */ /* 0x000162000c1e1500 */
        /* <DEDUP_REMOVED lines=9> */
[----:B------:R0:W5:Y:S02]  /*35d0*/  @P1 LDG.E.U16 R214, desc[UR8][R172.64] ;  /* 0x00000008acd61981 */ /* 0x000164000c1e1500 */
[----:B0-----:R-:W-:Y:S02]  /*35e0*/  IMAD.IADD R172, R20, 0x1, R2 ;  /* 0x0000000114ac7824 */ /* 0x001fe400078e0202 */
[----:B------:R-:W-:-:S05]  /*35f0*/  IMAD.X R173, R21, 0x1, R3, P0 ;  /* 0x0000000115ad7824 */ /* 0x000fca00000e0603 */
[----:B------:R0:W5:Y:S01]  /*3600*/  @P1 LDG.E.U16 R215, desc[UR8][R172.64] ;  /* 0x00000008acd71981 */ /* 0x000162000c1e1500 */
[----:B------:R-:W-:Y:S02]  /*3610*/  ISETP.GT.AND P1, PT, R0, 0x1c, PT ;  /* 0x0000001c0000780c */ /* 0x000fe40003f24270 */
[CC--:B------:R-:W-:Y:S02]  /*3620*/  IADD3 RZ, P0, R18.reuse, R2.reuse, RZ ;  /* 0x0000000212ff7210 */ /* 0x0c0fe40007f1e0ff */
[----:B------:R-:W-:Y:S01]  /*3630*/  PRMT R216, RZ, 0x7610, R216 ;  /* 0x00007610ffd87816 */ /* 0x000fe200000000d8 */
[----:B0-----:R-:W-:Y:S01]  /*3640*/  IMAD.IADD R172, R18, 0x1, R2 ;  /* 0x0000000112ac7824 */ /* 0x001fe200078e0202 */
[----:B------:R-:W-:Y:S02]  /*3650*/  IADD3.X R173, R19, R3, RZ, P0, !PT ;  /* 0x0000000313ad7210 */ /* 0x000fe400007fe4ff */
[----:B------:R-:W-:Y:S02]  /*3660*/  IADD3 RZ, P0, R16, R2, RZ ;  /* 0x0000000210ff7210 */ /* 0x000fe40007f1e0ff */
[----:B------:R-:W-:-:S03]  /*3670*/  PRMT R217, RZ, 0x7610, R217 ;  /* 0x00007610ffd97816 */ /* 0x000fc600000000d9 */
[----:B------:R0:W5:Y:S02]  /*3680*/  @P1 LDG.E.U16 R216, desc[UR8][R172.64] ;  /* 0x00000008acd81981 */ /* 0x000164000c1e1500 */
[----:B0-----:R-:W-:Y:S02]  /*3690*/  IMAD.IADD R172, R16, 0x1, R2 ;  /* 0x0000000110ac7824 */ /* 0x001fe400078e0202 */
[----:B------:R-:W-:Y:S01]  /*36a0*/  IMAD.X R173, R17, 0x1, R3, P0 ;  /* 0x0000000111ad7824 */ /* 0x000fe200000e0603 */
[----:B------:R-:W-:-:S04]  /*36b0*/  IADD3 RZ, P0, R14, R2, RZ ;  /* 0x000000020eff7210 */ /* 0x000fc80007f1e0ff */
[----:B------:R0:W5:Y:S01]  /*36c0*/  @P1 LDG.E.U16 R217, desc[UR8][R172.64] ;  /* 0x00000008acd91981 */ /* 0x000162000c1e1500 */
[----:B------:R-:W-:Y:S02]  /*36d0*/  ISETP.GT.AND P1, PT, R0, 0x1d, PT ;  /* 0x0000001d0000780c */ /* 0x000fe40003f24270 */
[----:B------:R-:W-:Y:S02]  /*36e0*/  PRMT R218, RZ, 0x7610, R218 ;  /* 0x00007610ffda7816 */ /* 0x000fe400000000da */
[----:B------:R-:W-:Y:S01]  /*36f0*/  PRMT R219, RZ, 0x7610, R219 ;  /* 0x00007610ffdb7816 */ /* 0x000fe200000000db */
[----:B0-----:R-:W-:Y:S02]  /*3700*/  IMAD.IADD R172, R14, 0x1, R2 ;  /* 0x000000010eac7824 */ /* 0x001fe400078e0202 */
[----:B------:R-:W-:Y:S01]  /*3710*/  IMAD.X R173, R15, 0x1, R3, P0 ;  /* 0x000000010fad7824 */ /* 0x000fe200000e0603 */
[----:B------:R-:W-:-:S05]  /*3720*/  IADD3 RZ, P0, R12, R2, RZ ;  /* 0x000000020cff7210 */ /* 0x000fca0007f1e0ff */
        /* <DEDUP_REMOVED lines=11> */
[----:B------:R0:W5:Y:S01]  /*37e0*/  @P1 LDG.E.U16 R220, desc[UR8][R172.64] ;  /* 0x00000008acdc1981 */ /* 0x000162000c1e1500 */
[----:B------:R-:W1:Y:S01]  /*37f0*/  S2R R227, SR_TID.X ;  /* 0x0000000000e37919 */ /* 0x000e620000002100 */
[----:B0-----:R-:W-:Y:S02]  /*3800*/  IMAD.IADD R172, R8, 0x1, R2 ;  /* 0x0000000108ac7824 */ /* 0x001fe400078e0202 */
[----:B------:R-:W-:Y:S01]  /*3810*/  IMAD.X R173, R9, 0x1, R3, P0 ;  /* 0x0000000109ad7824 */ /* 0x000fe200000e0603 */
[----:B------:R-:W-:-:S04]  /*3820*/  ISETP.GT.AND P0, PT, R0, 0x1f, PT ;  /* 0x0000001f0000780c */ /* 0x000fc80003f04270 */
[----:B------:R2:W5:Y:S01]  /*3830*/  @P1 LDG.E.U16 R221, desc[UR8][R172.64] ;  /* 0x00000008acdd1981 */ /* 0x000562000c1e1500 */
[----:B------:R-:W-:Y:S02]  /*3840*/  PRMT R222, RZ, 0x7610, R222 ;  /* 0x00007610ffde7816 */ /* 0x000fe400000000de */
[----:B--2---:R-:W-:-:S05]  /*3850*/  IADD3 R172, P1, R52, R2, RZ ;  /* 0x0000000234ac7210 */ /* 0x004fca0007f3e0ff */
[----:B------:R-:W-:Y:S01]  /*3860*/  IMAD.X R173, R53, 0x1, R3, P1 ;  /* 0x0000000135ad7824 */ /* 0x000fe200008e0603 */
[----:B------:R-:W-:Y:S02]  /*3870*/  PRMT R223, RZ, 0x7610, R223 ;  /* 0x00007610ffdf7816 */ /* 0x000fe400000000df */
[----:B------:R-:W-:Y:S02]  /*3880*/  LOP3.LUT R181, R181, R180, RZ, 0x3c, !PT ;  /* 0x000000b4b5b57212 */ /* 0x000fe400078e3cff */
[----:B------:R-:W-:Y:S01]  /*3890*/  LOP3.LUT R183, R183, R182, RZ, 0x3c, !PT ;  /* 0x000000b6b7b77212 */ /* 0x000fe200078e3cff */
[----:B------:R4:W2:Y:S01]  /*38a0*/  @P0 LDG.E.U16 R222, desc[UR8][R172.64] ;  /* 0x00000008acde0981 */ /* 0x0008a2000c1e1500 */
[C---:B-1----:R-:W-:Y:S02]  /*38b0*/  LOP3.LUT R56, R227.reuse, 0x1f, RZ, 0xc0, !PT ;  /* 0x0000001fe3387812 */ /* 0x042fe400078ec0ff */
[----:B------:R-:W-:Y:S01]  /*38c0*/  PRMT R224, RZ, 0x7610, R224 ;  /* 0x00007610ffe07816 */ /* 0x000fe200000000e0 */
[C---:B------:R-:W-:Y:S01]  /*38d0*/  IMAD.SHL.U32 R72, R227.reuse, 0x8, RZ ;  /* 0x00000008e3487824 */ /* 0x040fe200078e00ff */
[----:B------:R-:W-:Y:S01]  /*38e0*/  PRMT R225, RZ, 0x7610, R225 ;  /* 0x00007610ffe17816 */ /* 0x000fe200000000e1 */
[----:B------:R-:W0:Y:S01]  /*38f0*/  S2UR UR5, SR_CgaCtaId ;  /* 0x00000000000579c3 */ /* 0x000e220000008800 */
[----:B------:R-:W-:Y:S01]  /*3900*/  IMAD.SHL.U32 R228, R227, 0x2, RZ ;  /* 0x00000002e3e47824 */ /* 0x000fe200078e00ff */
[----:B------:R-:W-:-:S02]  /*3910*/  LOP3.LUT R187, R187, R186, RZ, 0x3c, !PT ;  /* 0x000000babbbb7212 */ /* 0x000fc400078e3cff */
[----:B------:R-:W-:Y:S01]  /*3920*/  PRMT R226, RZ, 0x7610, R226 ;  /* 0x00007610ffe27816 */ /* 0x000fe200000000e2 */
[----:B------:R-:W-:Y:S01]  /*3930*/  UMOV UR4, 0x400 ;  /* 0x0000040000047882 */ /* 0x000fe20000000000 */
[----:B----4-:R-:W-:Y:S01]  /*3940*/  IADD3 R172, P2, R54, R2, RZ ;  /* 0x0000000236ac7210 */ /* 0x010fe20007f5e0ff */
[----:B------:R-:W4:Y:S04]  /*3950*/  LDL.LU.64 R52, [R1+0xf0] ;  /* 0x0000f00001347983 */ /* 0x000f280000300a00 */
[----:B------:R-:W-:Y:S01]  /*3960*/  IMAD.X R173, R55, 0x1, R3, P2 ;  /* 0x0000000137ad7824 */ /* 0x000fe200010e0603 */
[----:B------:R-:W-:Y:S01]  /*3970*/  LOP3.LUT R180, R181, R180, RZ, 0x3c, !PT ;  /* 0x000000b4b5b47212 */ /* 0x000fe200078e3cff */
[----:B------:R-:W4:Y:S04]  /*3980*/  LDL.LU.64 R54, [R1+0xe8] ;  /* 0x0000e80001367983 */ /* 0x000f280000300a00 */
[----:B------:R1:W4:Y:S01]  /*3990*/  @P0 LDG.E.U16 R223, desc[UR8][R172.64] ;  /* 0x00000008acdf0981 */ /* 0x000322000c1e1500 */
[----:B------:R-:W-:-:S02]  /*39a0*/  ISETP.GE.AND P1, PT, R56, R0, PT ;  /* 0x000000003800720c */ /* 0x000fc40003f26270 */
[----:B------:R-:W-:Y:S02]  /*39b0*/  LOP3.LUT R181, R181, R180, RZ, 0x3c, !PT ;  /* 0x000000b4b5b57212 */ /* 0x000fe400078e3cff */
[----:B------:R-:W-:-:S04]  /*39c0*/  LOP3.LUT R182, R183, R182, RZ, 0x3c, !PT ;  /* 0x000000b6b7b67212 */ /* 0x000fc800078e3cff */
[----:B------:R-:W-:Y:S01]  /*39d0*/  LOP3.LUT R183, R183, R182, RZ, 0x3c, !PT ;  /* 0x000000b6b7b77212 */ /* 0x000fe200078e3cff */
[----:B-1----:R-:W-:Y:S01]  /*39e0*/  IMAD.WIDE R172, R184, 0x2, R180 ;  /* 0x00000002b8ac7825 */ /* 0x002fe200078e02b4 */
[----:B------:R-:W-:Y:S01]  /*39f0*/  BAR.SYNC.DEFER_BLOCKING 0x0 ;  /* 0x0000000000007b1d */ /* 0x000fe20000010000 */
[----:B------:R-:W-:Y:S02]  /*3a00*/  LOP3.LUT R72, R72, 0x30, RZ, 0xc0, !PT ;  /* 0x0000003048487812 */ /* 0x000fe400078ec0ff */
[----:B------:R-:W-:Y:S02]  /*3a10*/  LOP3.LUT R56, R227, 0x7, RZ, 0xc0, !PT ;  /* 0x00000007e3387812 */ /* 0x000fe400078ec0ff */
[----:B------:R-:W-:-:S03]  /*3a20*/  LOP3.LUT R186, R187, R186, RZ, 0x3c, !PT ;  /* 0x000000babbba7212 */ /* 0x000fc600078e3cff */
[----:B------:R-:W-:Y:S01]  /*3a30*/  IMAD R72, R56, 0x40, R72 ;  /* 0x0000004038487824 */ /* 0x000fe200078e0248 */
[----:B------:R-:W-:Y:S01]  /*3a40*/  LOP3.LUT R187, R187, R186, RZ, 0x3c, !PT ;  /* 0x000000babbbb7212 */ /* 0x000fe200078e3cff */
[----:B------:R1:W4:Y:S02]  /*3a50*/  @!P1 LDG.E.U16 R224, desc[UR8][R172.64] ;  /* 0x00000008ace09981 */ /* 0x000324000c1e1500 */
[----:B-1----:R-:W-:-:S05]  /*3a60*/  IMAD.WIDE R172, R184, 0x2, R182 ;  /* 0x00000002b8ac7825 */ /* 0x002fca00078e02b6 */
[----:B------:R1:W4:Y:S02]  /*3a70*/  @!P1 LDG.E.U16 R225, desc[UR8][R172.64] ;  /* 0x00000008ace19981 */ /* 0x000324000c1e1500 */
[----:B-1----:R-:W-:Y:S01]  /*3a80*/  LOP3.LUT R173, R228, 0x10, RZ, 0xc0, !PT ;  /* 0x00000010e4ad7812 */ /* 0x002fe200078ec0ff */
[----:B------:R-:W-:-:S03]  /*3a90*/  IMAD R172, R56, 0x110, RZ ;  /* 0x0000011038ac7824 */ /* 0x000fc600078e02ff */
[----:B------:R-:W-:-:S04]  /*3aa0*/  LOP3.LUT R56, R173, 0x20, R227, 0xf8, !PT ;  /* 0x00000020ad387812 */ /* 0x000fc800078ef8e3 */
[----:B------:R-:W-:Y:S01]  /*3ab0*/  LOP3.LUT R56, R172, R56, RZ, 0x3c, !PT ;  /* 0x00000038ac387212 */ /* 0x000fe200078e3cff */
[----:B------:R-:W-:Y:S01]  /*3ac0*/  IMAD.WIDE R172, R184, 0x2, R186 ;  /* 0x00000002b8ac7825 */ /* 0x000fe200078e02ba */
[----:B0-----:R-:W-:-:S04]  /*3ad0*/  ULEA UR4, UR5, UR4, 0x18 ;  /* 0x0000000405047291 */ /* 0x001fc8000f8ec03f */
[----:B------:R0:W4:Y:S02]  /*3ae0*/  @!P1 LDG.E.U16 R226, desc[UR8][R172.64] ;  /* 0x00000008ace29981 */ /* 0x000124000c1e1500 */
[C---:B0-----:R-:W-:Y:S01]  /*3af0*/  IMAD.SHL.U32 R172, R227.reuse, 0x80, RZ ;  /* 0x00000080e3ac7824 */ /* 0x041fe200078e00ff */
[----:B------:R-:W-:-:S05]  /*3b00*/  LOP3.LUT R227, R227, 0x3f, RZ, 0xc0, !PT ;  /* 0x0000003fe3e37812 */ /* 0x000fca00078ec0ff */
[----:B------:R-:W-:-:S05]  /*3b10*/  IMAD.SHL.U32 R227, R227, 0x2, RZ ;  /* 0x00000002e3e37824 */ /* 0x000fca00078e00ff */
[----:B------:R0:W-:Y:S02]  /*3b20*/  STS.U16 [R227+UR4], R190 ;  /* 0x000000bee3007988 */ /* 0x0001e40008000404 */
[----:B0-----:R-:W-:Y:S02]  /*3b30*/  IMAD.MOV.U32 R190, RZ, RZ, R193 ;  /* 0x000000ffffbe7224 */ /* 0x001fe400078e00c1 */
[----:B------:R-:W-:Y:S02]  /*3b40*/  IMAD.MOV.U32 R193, RZ, RZ, R195 ;  /* 0x000000ffffc17224 */ /* 0x000fe400078e00c3 */
[----:B------:R-:W-:Y:S02]  /*3b50*/  IMAD.MOV.U32 R195, RZ, RZ, R199 ;  /* 0x000000ffffc37224 */ /* 0x000fe400078e00c7 */
[----:B------:R-:W-:Y:S02]  /*3b60*/  IMAD.MOV.U32 R199, RZ, RZ, R209 ;  /* 0x000000ffffc77224 */ /* 0x000fe400078e00d1 */
[----:B------:R-:W2:Y:S01]  /*3b70*/  LDL.LU R209, [R1+0xc8] ;  /* 0x0000c80001d17983 */ /* 0x000ea20000300800 */
[----:B------:R-:W-:-:S04]  /*3b80*/  LOP3.LUT R189, R189, R188, RZ, 0x3c, !PT ;  /* 0x000000bcbdbd7212 */ /* 0x000fc800078e3cff */
[----:B------:R-:W-:-:S04]  /*3b90*/  LOP3.LUT R188, R189, R188, RZ, 0x3c, !PT ;  /* 0x000000bcbdbc7212 */ /* 0x000fc800078e3cff */
[----:B------:R-:W-:Y:S02]  /*3ba0*/  LOP3.LUT R189, R189, R188, RZ, 0x3c, !PT ;  /* 0x000000bcbdbd7212 */ /* 0x000fe400078e3cff */
[----:B------:R-:W-:Y:S02]  /*3bb0*/  LOP3.LUT R72, R72, 0x30, R228, 0x78, !PT ;  /* 0x0000003048487812 */ /* 0x000fe400078e78e4 */
[----:B------:R-:W-:Y:S01]  /*3bc0*/  LOP3.LUT R56, R56, 0x800, R172, 0xf8, !PT ;  /* 0x0000080038387812 */ /* 0x000fe200078ef8ac */
[----:B------:R-:W-:Y:S01]  /*3bd0*/  IMAD.WIDE R172, R184, 0x2, R188 ;  /* 0x00000002b8ac7825 */ /* 0x000fe200078e02bc */
[----:B------:R-:W-:Y:S02]  /*3be0*/  PRMT R228, RZ, 0x7610, R228 ;  /* 0x00007610ffe47816 */ /* 0x000fe400000000e4 */
[----:B------:R-:W-:Y:S01]  /*3bf0*/  PRMT R229, RZ, 0x7610, R229 ;  /* 0x00007610ffe57816 */ /* 0x000fe200000000e5 */
[----:B------:R0:W-:Y:S04]  /*3c00*/  STS.U16 [R227+UR4+0x80], R192 ;  /* 0x000080c0e3007988 */ /* 0x0001e80008000404 */
[----:B------:R1:W4:Y:S01]  /*3c10*/  @!P1 LDG.E.U16 R228, desc[UR8][R172.64] ;  /* 0x00000008ace49981 */ /* 0x000322000c1e1500 */
[----:B------:R-:W-:Y:S01]  /*3c20*/  PRMT R230, RZ, 0x7610, R230 ;  /* 0x00007610ffe67816 */ /* 0x000fe200000000e6 */
[----:B0-----:R-:W-:-:S02]  /*3c30*/  IMAD.MOV.U32 R192, RZ, RZ, R197 ;  /* 0x000000ffffc07224 */ /* 0x001fc400078e00c5 */
[C---:B-1----:R-:W-:Y:S01]  /*3c40*/  IMAD.WIDE R172, R184.reuse, 0x2, R190 ;  /* 0x00000002b8ac7825 */ /* 0x042fe200078e02be */
[----:B------:R0:W-:Y:S04]  /*3c50*/  STS.U16 [R227+UR4+0x800], R194 ;  /* 0x000800c2e3007988 */ /* 0x0001e80008000404 */
[----:B------:R1:W4:Y:S01]  /*3c60*/  @!P1 LDG.E.U16 R229, desc[UR8][R172.64] ;  /* 0x00000008ace59981 */ /* 0x000322000c1e1500 */
[----:B------:R-:W-:Y:S01]  /*3c70*/  PRMT R231, RZ, 0x7610, R231 ;  /* 0x00007610ffe77816 */ /* 0x000fe200000000e7 */
[----:B0-----:R-:W-:Y:S02]  /*3c80*/  IMAD.MOV.U32 R194, RZ, RZ, R201 ;  /* 0x000000ffffc27224 */ /* 0x001fe400078e00c9 */
[----:B-1----:R-:W-:Y:S01]  /*3c90*/  IMAD.WIDE R172, R184, 0x2, R192 ;  /* 0x00000002b8ac7825 */ /* 0x002fe200078e02c0 */
[----:B------:R0:W-:Y:S04]  /*3ca0*/  STS.U16 [R227+UR4+0x880], R196 ;  /* 0x000880c4e3007988 */ /* 0x0001e80008000404 */
[----:B------:R1:W4:Y:S01]  /*3cb0*/  @!P1 LDG.E.U16 R230, desc[UR8][R172.64] ;  /* 0x00000008ace69981 */ /* 0x000322000c1e1500 */
[----:B------:R-:W-:Y:S01]  /*3cc0*/  IMAD.MOV.U32 R197, RZ, RZ, R203 ;  /* 0x000000ffffc57224 */ /* 0x000fe200078e00cb */
[----:B------:R-:W-:-:S02]  /*3cd0*/  PRMT R232, RZ, 0x7610, R232 ;  /* 0x00007610ffe87816 */ /* 0x000fc400000000e8 */
[----:B0-----:R-:W-:Y:S01]  /*3ce0*/  MOV R196, R207 ;  /* 0x000000cf00c47202 */ /* 0x001fe20000000f00 */
[C---:B-1----:R-:W-:Y:S01]  /*3cf0*/  IMAD.WIDE R172, R184.reuse, 0x2, R194 ;  /* 0x00000002b8ac7825 */ /* 0x042fe200078e02c2 */
[----:B---3--:R0:W-:Y:S04]  /*3d00*/  STS.U16 [R227+UR4+0x1000], R198 ;  /* 0x001000c6e3007988 */ /* 0x0081e80008000404 */
[----:B------:R1:W3:Y:S01]  /*3d10*/  @!P1 LDG.E.U16 R231, desc[UR8][R172.64] ;  /* 0x00000008ace79981 */ /* 0x0002e2000c1e1500 */
[----:B------:R-:W-:Y:S01]  /*3d20*/  PRMT R233, RZ, 0x7610, R233 ;  /* 0x00007610ffe97816 */ /* 0x000fe200000000e9 */
[----:B0-----:R-:W-:Y:S02]  /*3d30*/  IMAD.MOV.U32 R198, RZ, RZ, R211 ;  /* 0x000000ffffc67224 */ /* 0x001fe400078e00d3 */
[----:B------:R0:W-:Y:S01]  /*3d40*/  STS.U16 [R227+UR4+0x1080], R200 ;  /* 0x001080c8e3007988 */ /* 0x0001e20008000404 */
[----:B-1----:R-:W-:-:S03]  /*3d50*/  IMAD.WIDE R172, R184, 0x2, R196 ;  /* 0x00000002b8ac7825 */ /* 0x002fc600078e02c4 */
[----:B-----5:R1:W-:Y:S04]  /*3d60*/  STS.U16 [R227+UR4+0x1800], R202 ;  /* 0x001800cae3007988 */ /* 0x0203e80008000404 */
[----:B------:R5:W3:Y:S01]  /*3d70*/  @!P1 LDG.E.U16 R232, desc[UR8][R172.64] ;  /* 0x00000008ace89981 */ /* 0x000ae2000c1e1500 */
[----:B------:R-:W-:Y:S02]  /*3d80*/  IMAD.MOV.U32 R201, RZ, RZ, R213 ;  /* 0x000000ffffc97224 */ /* 0x000fe400078e00d5 */
[--C-:B0-----:R-:W-:Y:S01]  /*3d90*/  IMAD.MOV.U32 R200, RZ, RZ, R234.reuse ;  /* 0x000000ffffc87224 */ /* 0x101fe200078e00ea */
[----:B------:R-:W-:Y:S01]  /*3da0*/  PRMT R234, RZ, 0x7610, R234 ;  /* 0x00007610ffea7816 */ /* 0x000fe200000000ea */
[----:B------:R-:W-:Y:S01]  /*3db0*/  IMAD.MOV.U32 R203, RZ, RZ, R235 ;  /* 0x000000ffffcb7224 */ /* 0x000fe200078e00eb */
[----:B------:R0:W-:Y:S01]  /*3dc0*/  STS.U16 [R227+UR4+0x1880], R204 ;  /* 0x001880cce3007988 */ /* 0x0001e20008000404 */
[----:B-----5:R-:W-:-:S03]  /*3dd0*/  IMAD.WIDE R172, R184, 0x2, R198 ;  /* 0x00000002b8ac7825 */ /* 0x020fc600078e02c6 */
[----:B------:R-:W5:Y:S04]  /*3de0*/  LDL.LU R211, [R1+0xd0] ;  /* 0x0000d00001d37983 */ /* 0x000f680000300800 */
[----:B------:R0:W3:Y:S01]  /*3df0*/  @!P1 LDG.E.U16 R233, desc[UR8][R172.64] ;  /* 0x00000008ace99981 */ /* 0x0000e2000c1e1500 */
[----:B-1----:R-:W-:Y:S01]  /*3e00*/  IMAD.MOV.U32 R202, RZ, RZ, R238 ;  /* 0x000000ffffca7224 */ /* 0x002fe200078e00ee */
[----:B------:R-:W-:Y:S02]  /*3e10*/  LOP3.LUT R238, R227, 0x10, RZ, 0x3c, !PT ;  /* 0x00000010e3ee7812 */ /* 0x000fe400078e3cff */
[----:B------:R-:W-:Y:S01]  /*3e20*/  PRMT R235, RZ, 0x7610, R235 ;  /* 0x00007610ffeb7816 */ /* 0x000fe200000000eb */
[----:B0-----:R-:W-:Y:S01]  /*3e30*/  IMAD.MOV.U32 R204, RZ, RZ, R242 ;  /* 0x000000ffffcc7224 */ /* 0x001fe200078e00f2 */
[----:B------:R-:W4:Y:S01]  /*3e40*/  LDL.LU R213, [R1+0xdc] ;  /* 0x0000dc0001d57983 */ /* 0x000f220000300800 */
[----:B------:R-:W-:-:S03]  /*3e50*/  IMAD.WIDE R172, R184, 0x2, R200 ;  /* 0x00000002b8ac7825 */ /* 0x000fc600078e02c8 */
[----:B------:R0:W-:Y:S04]  /*3e60*/  STS.U16 [R238+UR4+0x100], R205 ;  /* 0x000100cdee007988 */ /* 0x0001e80008000404 */
[----:B------:R1:W3:Y:S01]  /*3e70*/  @!P1 LDG.E.U16 R234, desc[UR8][R172.64] ;  /* 0x00000008acea9981 */ /* 0x0002e2000c1e1500 */
[----:B0-----:R-:W-:Y:S02]  /*3e80*/  IMAD.MOV.U32 R205, RZ, RZ, R239 ;  /* 0x000000ffffcd7224 */ /* 0x001fe400078e00ef */
[----:B-1----:R-:W-:Y:S01]  /*3e90*/  IMAD.WIDE R172, R184, 0x2, R202 ;  /* 0x00000002b8ac7825 */ /* 0x002fe200078e02ca */
[----:B------:R-:W-:Y:S01]  /*3ea0*/  PRMT R239, RZ, 0x7610, R239 ;  /* 0x00007610ffef7816 */ /* 0x000fe200000000ef */
[----:B------:R0:W-:Y:S04]  /*3eb0*/  STS.U16 [R238+UR4+0x180], R206 ;  /* 0x000180ceee007988 */ /* 0x0001e80008000404 */
[----:B------:R1:W3:Y:S01]  /*3ec0*/  @!P1 LDG.E.U16 R235, desc[UR8][R172.64] ;  /* 0x00000008aceb9981 */ /* 0x0002e2000c1e1500 */
[----:B------:R-:W-:Y:S01]  /*3ed0*/  IMAD.MOV.U32 R207, RZ, RZ, R243 ;  /* 0x000000ffffcf7224 */ /* 0x000fe200078e00f3 */
[----:B------:R-:W-:Y:S01]  /*3ee0*/  PRMT R242, RZ, 0x7610, R242 ;  /* 0x00007610fff27816 */ /* 0x000fe200000000f2 */
[----:B0-----:R-:W-:-:S02]  /*3ef0*/  IMAD.MOV.U32 R206, RZ, RZ, R248 ;  /* 0x000000ffffce7224 */ /* 0x001fc400078e00f8 */
[C---:B-1----:R-:W-:Y:S01]  /*3f00*/  IMAD.WIDE R172, R184.reuse, 0x2, R204 ;  /* 0x00000002b8ac7825 */ /* 0x042fe200078e02cc */
[----:B------:R2:W-:Y:S04]  /*3f10*/  STS.U16 [R238+UR4+0x900], R208 ;  /* 0x000900d0ee007988 */ /* 0x0005e80008000404 */
[----:B------:R0:W3:Y:S01]  /*3f20*/  @!P1 LDG.E.U16 R239, desc[UR8][R172.64] ;  /* 0x00000008acef9981 */ /* 0x0000e2000c1e1500 */
[----:B------:R-:W-:Y:S01]  /*3f30*/  PRMT R243, RZ, 0x7610, R243 ;  /* 0x00007610fff37816 */ /* 0x000fe200000000f3 */
[----:B0-----:R-:W-:-:S05]  /*3f40*/  IMAD.WIDE R172, R184, 0x2, R206 ;  /* 0x00000002b8ac7825 */ /* 0x001fca00078e02ce */
[----:B------:R0:W3:Y:S01]  /*3f50*/  @!P1 LDG.E.U16 R242, desc[UR8][R172.64] ;  /* 0x00000008acf29981 */ /* 0x0000e2000c1e1500 */
[----:B--2---:R-:W-:Y:S02]  /*3f60*/  IMAD.MOV.U32 R208, RZ, RZ, R209 ;  /* 0x000000ffffd07224 */ /* 0x004fe400078e00d1 */
[----:B------:R-:W-:Y:S02]  /*3f70*/  IMAD.MOV.U32 R209, RZ, RZ, R249 ;  /* 0x000000ffffd17224 */ /* 0x000fe400078e00f9 */
[----:B0-----:R-:W-:-:S05]  /*3f80*/  IMAD.WIDE R172, R184, 0x2, R208 ;  /* 0x00000002b8ac7825 */ /* 0x001fca00078e02d0 */
[----:B------:R0:W2:Y:S04]  /*3f90*/  @!P1 LDG.E.U16 R243, desc[UR8][R172.64] ;  /* 0x00000008acf39981 */ /* 0x0000a8000c1e1500 */
[----:B------:R-:W4:Y:S04]  /*3fa0*/  LDL.LU R173, [R1+0xcc] ;  /* 0x0000cc0001ad7983 */ /* 0x000f280000300800 */
[----:B------:R5:W-:Y:S01]  /*3fb0*/  STS.U16 [R238+UR4+0x980], R210 ;  /* 0x000980d2ee007988 */ /* 0x000be20008000404 */
[----:B------:R-:W-:Y:S01]  /*3fc0*/  PRMT R248, RZ, 0x7610, R248 ;  /* 0x00007610fff87816 */ /* 0x000fe200000000f8 */
[----:B-----5:R-:W-:-:S02]  /*3fd0*/  IMAD.MOV.U32 R210, RZ, RZ, R211 ;  /* 0x000000ffffd27224 */ /* 0x020fc400078e00d3 */
[----:B----4-:R-:W-:Y:S02]  /*3fe0*/  IMAD.MOV.U32 R211, RZ, RZ, R173 ;  /* 0x000000ffffd37224 */ /* 0x010fe400078e00ad */
[----:B0-----:R-:W-:-:S05]  /*3ff0*/  IMAD.WIDE R172, R184, 0x2, R210 ;  /* 0x00000002b8ac7825 */ /* 0x001fca00078e02d2 */
[----:B------:R0:W4:Y:S04]  /*4000*/  @!P1 LDG.E.U16 R248, desc[UR8][R172.64] ;  /* 0x00000008acf89981 */ /* 0x000128000c1e1500 */
[----:B------:R-:W5:Y:S04]  /*4010*/  LDL.LU R173, [R1+0xd8] ;  /* 0x0000d80001ad7983 */ /* 0x000f680000300800 */
[----:B------:R1:W-:Y:S01]  /*4020*/  STS.U16 [R238+UR4+0x1100], R212 ;  /* 0x001100d4ee007988 */ /* 0x0003e20008000404 */
[----:B------:R-:W-:Y:S01]  /*4030*/  PRMT R249, RZ, 0x7610, R249 ;  /* 0x00007610fff97816 */ /* 0x000fe200000000f9 */
[----:B-1----:R-:W-:-:S02]  /*4040*/  IMAD.MOV.U32 R212, RZ, RZ, R213 ;  /* 0x000000ffffd47224 */ /* 0x002fc400078e00d5 */
[----:B------:R1:W-:Y:S01]  /*4050*/  STS.U16 [R238+UR4+0x1180], R78 ;  /* 0x0011804eee007988 */ /* 0x0003e20008000404 */
[----:B-----5:R-:W-:Y:S02]  /*4060*/  IMAD.MOV.U32 R213, RZ, RZ, R173 ;  /* 0x000000ffffd57224 */ /* 0x020fe400078e00ad */
[----:B0-----:R-:W-:-:S05]  /*4070*/  IMAD.WIDE R172, R184, 0x2, R212 ;  /* 0x00000002b8ac7825 */ /* 0x001fca00078e02d4 */
[----:B------:R-:W5:Y:S01]  /*4080*/  @!P1 LDG.E.U16 R249, desc[UR8][R172.64] ;  /* 0x00000008acf99981 */ /* 0x000f62000c1e1500 */
[----:B-1----:R-:W-:-:S03]  /*4090*/  LOP3.LUT R78, R227, 0x20, RZ, 0x3c, !PT ;  /* 0x00000020e34e7812 */ /* 0x002fc600078e3cff */
[----:B------:R-:W-:Y:S04]  /*40a0*/  STS.U16 [R238+UR4+0x1900], R163 ;  /* 0x001900a3ee007988 */ /* 0x000fe80008000404 */
[----:B------:R-:W-:Y:S04]  /*40b0*/  STS.U16 [R238+UR4+0x1980], R174 ;  /* 0x001980aeee007988 */ /* 0x000fe80008000404 */
[----:B------:R0:W-:Y:S04]  /*40c0*/  STS.U16 [R78+UR4+0xa00], R48 ;  /* 0x000a00304e007988 */ /* 0x0001e80008000404 */
[----:B------:R1:W-:Y:S01]  /*40d0*/  STS.U16 [R78+UR4+0x200], R50 ;  /* 0x000200324e007988 */ /* 0x0003e20008000404 */
[----:B0-----:R-:W-:-:S03]  /*40e0*/  LOP3.LUT R48, R227, 0x30, RZ, 0x3c, !PT ;  /* 0x00000030e3307812 */ /* 0x001fc600078e3cff */
[----:B------:R-:W-:Y:S01]  /*40f0*/  STS.U16 [R78+UR4+0x280], R57 ;  /* 0x000280394e007988 */ /* 0x000fe20008000404 */
[----:B-1----:R-:W-:-:S03]  /*4100*/  LOP3.LUT R50, R227, 0x40, RZ, 0x3c, !PT ;  /* 0x00000040e3327812 */ /* 0x002fc600078e3cff */
[----:B------:R-:W-:Y:S04]  /*4110*/  STS.U16 [R78+UR4+0xa80], R58 ;  /* 0x000a803a4e007988 */ /* 0x000fe80008000404 */
[----:B------:R-:W-:Y:S04]  /*4120*/  STS.U16 [R78+UR4+0x1200], R79 ;  /* 0x0012004f4e007988 */ /* 0x000fe80008000404 */
[----:B------:R-:W-:Y:S04]  /*4130*/  STS.U16 [R78+UR4+0x1280], R80 ;  /* 0x001280504e007988 */ /* 0x000fe80008000404 */
[----:B------:R-:W-:Y:S04]  /*4140*/  STS.U16 [R78+UR4+0x1a00], R175 ;  /* 0x001a00af4e007988 */ /* 0x000fe80008000404 */
[----:B------:R-:W-:Y:S04]  /*4150*/  STS.U16 [R78+UR4+0x1a80], R185 ;  /* 0x001a80b94e007988 */ /* 0x000fe80008000404 */
[----:B------:R0:W-:Y:S04]  /*4160*/  STS.U16 [R48+UR4+0x300], R49 ;  /* 0x0003003130007988 */ /* 0x0001e80008000404 */
[----:B------:R-:W-:Y:S01]  /*4170*/  STS.U16 [R48+UR4+0x380], R65 ;  /* 0x0003804130007988 */ /* 0x000fe20008000404 */
[----:B0-----:R-:W-:-:S03]  /*4180*/  LOP3.LUT R49, R227, 0x50, RZ, 0x3c, !PT ;  /* 0x00000050e3317812 */ /* 0x001fc600078e3cff */
[----:B------:R-:W-:Y:S04]  /*4190*/  STS.U16 [R48+UR4+0xb00], R64 ;  /* 0x000b004030007988 */ /* 0x000fe80008000404 */
[----:B------:R-:W-:Y:S04]  /*41a0*/  STS.U16 [R48+UR4+0xb80], R70 ;  /* 0x000b804630007988 */ /* 0x000fe80008000404 */
[----:B------:R-:W-:Y:S04]  /*41b0*/  STS.U16 [R48+UR4+0x1300], R81 ;  /* 0x0013005130007988 */ /* 0x000fe80008000404 */
[----:B------:R-:W-:Y:S04]  /*41c0*/  STS.U16 [R48+UR4+0x1380], R82 ;  /* 0x0013805230007988 */ /* 0x000fe80008000404 */
[----:B------:R0:W-:Y:S04]  /*41d0*/  STS.U16 [R48+UR4+0x1b00], R214 ;  /* 0x001b00d630007988 */ /* 0x0001e80008000404 */
[----:B------:R-:W-:Y:S01]  /*41e0*/  STS.U16 [R48+UR4+0x1b80], R215 ;  /* 0x001b80d730007988 */ /* 0x000fe20008000404 */
[----:B------:R-:W1:Y:S03]  /*41f0*/  S2UR UR6, SR_CgaCtaId ;  /* 0x00000000000679c3 */ /* 0x000e660000008800 */
[----:B------:R-:W-:Y:S04]  /*4200*/  STS.U16 [R50+UR4+0x400], R76 ;  /* 0x0004004c32007988 */ /* 0x000fe80008000404 */
[----:B------:R-:W-:Y:S01]  /*4210*/  STS.U16 [R50+UR4+0x480], R51 ;  /* 0x0004803332007988 */ /* 0x000fe20008000404 */
[----:B------:R-:W-:Y:S01]  /*4220*/  UMOV UR5, 0x400 ;  /* 0x0000040000057882 */ /* 0x000fe20000000000 */
[----:B------:R-:W-:Y:S01]  /*4230*/  LOP3.LUT R185, R56, 0x40, RZ, 0x3c, !PT ;  /* 0x0000004038b97812 */ /* 0x000fe200078e3cff */
[----:B0-----:R-:W0:Y:S01]  /*4240*/  LDC R214, c[0x0][0x23c] ;  /* 0x00008f00ffd67b82 */ /* 0x001e220000000800 */
[----:B------:R-:W-:Y:S04]  /*4250*/  STS.U16 [R50+UR4+0xc00], R59 ;  /* 0x000c003b32007988 */ /* 0x000fe80008000404 */
[----:B------:R-:W-:Y:S04]  /*4260*/  STS.U16 [R50+UR4+0xc80], R77 ;  /* 0x000c804d32007988 */ /* 0x000fe80008000404 */
[----:B------:R-:W-:Y:S04]  /*4270*/  STS.U16 [R50+UR4+0x1400], R83 ;  /* 0x0014005332007988 */ /* 0x000fe80008000404 */
[----:B------:R-:W-:Y:S04]  /*4280*/  STS.U16 [R50+UR4+0x1480], R84 ;  /* 0x0014805432007988 */ /* 0x000fe80008000404 */
[----:B------:R-:W-:Y:S04]  /*4290*/  STS.U16 [R50+UR4+0x1c00], R216 ;  /* 0x001c00d832007988 */ /* 0x000fe80008000404 */
[----:B------:R3:W-:Y:S04]  /*42a0*/  STS.U16 [R50+UR4+0x1c80], R217 ;  /* 0x001c80d932007988 */ /* 0x0007e80008000404 */
[----:B------:R-:W-:Y:S04]  /*42b0*/  STS.U16 [R49+UR4+0x500], R75 ;  /* 0x0005004b31007988 */ /* 0x000fe80008000404 */
[----:B------:R-:W-:Y:S01]  /*42c0*/  STS.U16 [R49+UR4+0x580], R74 ;  /* 0x0005804a31007988 */ /* 0x000fe20008000404 */
[----:B---3--:R-:W-:-:S03]  /*42d0*/  LOP3.LUT R50, R227, 0x60, RZ, 0x3c, !PT ;  /* 0x00000060e3327812 */ /* 0x008fc600078e3cff */
[----:B------:R-:W-:Y:S04]  /*42e0*/  STS.U16 [R49+UR4+0xd00], R73 ;  /* 0x000d004931007988 */ /* 0x000fe80008000404 */
[----:B------:R-:W-:Y:S04]  /*42f0*/  STS.U16 [R49+UR4+0xd80], R71 ;  /* 0x000d804731007988 */ /* 0x000fe80008000404 */
[----:B------:R-:W-:Y:S04]  /*4300*/  STS.U16 [R49+UR4+0x1500], R85 ;  /* 0x0015005531007988 */ /* 0x000fe80008000404 */
[----:B------:R-:W-:Y:S04]  /*4310*/  STS.U16 [R49+UR4+0x1580], R86 ;  /* 0x0015805631007988 */ /* 0x000fe80008000404 */
[----:B------:R-:W-:Y:S04]  /*4320*/  STS.U16 [R49+UR4+0x1d00], R218 ;  /* 0x001d00da31007988 */ /* 0x000fe80008000404 */
[----:B------:R3:W-:Y:S04]  /*4330*/  STS.U16 [R49+UR4+0x1d80], R219 ;  /* 0x001d80db31007988 */ /* 0x0007e80008000404 */
[----:B------:R-:W-:Y:S01]  /*4340*/  STS.U16 [R50+UR4+0x600], R69 ;  /* 0x0006004532007988 */ /* 0x000fe20008000404 */
[----:B---3--:R-:W-:-:S03]  /*4350*/  LOP3.LUT R49, R227, 0x70, RZ, 0x3c, !PT ;  /* 0x00000070e3317812 */ /* 0x008fc600078e3cff */
[----:B------:R-:W-:Y:S04]  /*4360*/  STS.U16 [R50+UR4+0x680], R68 ;  /* 0x0006804432007988 */ /* 0x000fe80008000404 */
        /* <DEDUP_REMOVED lines=21> */
[----:B--2---:R-:W-:Y:S04]  /*44c0*/  STS.U16 [R238+UR4+0x2680], R243 ;  /* 0x002680f3ee007988 */ /* 0x004fe80008000404 */
[----:B------:R-:W-:Y:S04]  /*44d0*/  STS.U16 [R78+UR4+0x2100], R226 ;  /* 0x002100e24e007988 */ /* 0x000fe80008000404 */
[----:B------:R-:W-:Y:S04]  /*44e0*/  STS.U16 [R78+UR4+0x2300], R231 ;  /* 0x002300e74e007988 */ /* 0x000fe80008000404 */
[----:B------:R-:W-:Y:S04]  /*44f0*/  STS.U16 [R78+UR4+0x2500], R235 ;  /* 0x002500eb4e007988 */ /* 0x000fe80008000404 */
[----:B----4-:R-:W-:Y:S04]  /*4500*/  STS.U16 [R78+UR4+0x2700], R248 ;  /* 0x002700f84e007988 */ /* 0x010fe80008000404 */
[----:B------:R-:W-:Y:S04]  /*4510*/  STS.U16 [R48+UR4+0x2180], R228 ;  /* 0x002180e430007988 */ /* 0x000fe80008000404 */
[----:B------:R-:W-:Y:S04]  /*4520*/  STS.U16 [R48+UR4+0x2380], R232 ;  /* 0x002380e830007988 */ /* 0x000fe80008000404 */
[----:B------:R-:W-:Y:S01]  /*4530*/  STS.U16 [R48+UR4+0x2580], R239 ;  /* 0x002580ef30007988 */ /* 0x000fe20008000404 */
[----:B-1----:R-:W-:-:S03]  /*4540*/  ULEA UR5, UR6, UR5, 0x18 ;  /* 0x0000000506057291 */ /* 0x002fc6000f8ec03f */
[----:B-----5:R-:W-:Y:S01]  /*4550*/  STS.U16 [R48+UR4+0x2780], R249 ;  /* 0x002780f930007988 */ /* 0x020fe20008000404 */
[----:B------:R-:W-:Y:S06]  /*4560*/  BAR.SYNC.DEFER_BLOCKING 0x0 ;  /* 0x0000000000007b1d */ /* 0x000fec0000010000 */
[----:B------:R-:W-:Y:S04]  /*4570*/  LDSM.16.M88.4 R80, [R72+UR5+0x2000] ;  /* 0x002000054850783b */ /* 0x000fe80008000200 */
[----:B------:R-:W-:Y:S04]  /*4580*/  LDSM.16.M88.4 R48, [R72+UR5+0x2200] ;  /* 0x002200054830783b */ /* 0x000fe80008000200 */
[----:B------:R-:W-:Y:S04]  /*4590*/  LDSM.16.M88.4 R76, [R72+UR5+0x2400] ;  /* 0x00240005484c783b */ /* 0x000fe80008000200 */
[----:B------:R-:W-:Y:S04]  /*45a0*/  LDSM.16.M88.4 R72, [R72+UR5+0x2600] ;  /* 0x002600054848783b */ /* 0x000fe80008000200 */
[----:B------:R-:W1:Y:S04]  /*45b0*/  LDSM.16.MT88.4 R160, [R185+UR5] ;  /* 0x00000005b9a0783b */ /* 0x000e680008004200 */
[----:B------:R-:W2:Y:S04]  /*45c0*/  LDSM.16.MT88.4 R84, [R56+UR5+0x80] ;  /* 0x000080053854783b */ /* 0x000ea80008004200 */
[----:B------:R-:W3:Y:S04]  /*45d0*/  LDSM.16.MT88.4 R172, [R56+UR5] ;  /* 0x0000000538ac783b */ /* 0x000ee80008004200 */
[----:B------:R-:W4:Y:S04]  /*45e0*/  LDSM.16.MT88.4 R68, [R185+UR5+0x80] ;  /* 0x00008005b944783b */ /* 0x000f280008004200 */
[----:B------:R-:W5:Y:S04]  /*45f0*/  LDSM.16.MT88.4 R60, [R185+UR5+0x1000] ;  /* 0x00100005b93c783b */ /* 0x000f680008004200 */
[----:B------:R-:W0:Y:S04]  /*4600*/  LDSM.16.MT88.4 R64, [R56+UR5+0x1000] ;  /* 0x001000053840783b */ /* 0x000e280008004200 */
[----:B------:R-:W0:Y:S01]  /*4610*/  LDSM.16.MT88.4 R56, [R56+UR5+0x1080] ;  /* 0x001080053838783b */ /* 0x000e220008004200 */
[C---:B-1----:R-:W-:Y:S06]  /*4620*/  HMMA.16816.F32 R128, R160.reuse, R80, R128 ;  /* 0x00000050a080723c */ /* 0x042fec0000001880 */
[C---:B------:R-:W-:Y:S06]  /*4630*/  HMMA.16816.F32 R124, R160.reuse, R48, R124 ;  /* 0x00000030a07c723c */ /* 0x040fec000000187c */
[C---:B------:R-:W-:Y:S06]  /*4640*/  HMMA.16816.F32 R120, R160.reuse, R76, R120 ;  /* 0x0000004ca078723c */ /* 0x040fec0000001878 */
[----:B------:R-:W-:Y:S06]  /*4650*/  HMMA.16816.F32 R116, R160, R72, R116 ;  /* 0x00000048a074723c */ /* 0x000fec0000001874 */
[C---:B--2---:R-:W-:Y:S06]  /*4660*/  HMMA.16816.F32 R112, R84.reuse, R80, R112 ;  /* 0x000000505470723c */ /* 0x044fec0000001870 */
[C---:B------:R-:W-:Y:S06]  /*4670*/  HMMA.16816.F32 R108, R84.reuse, R48, R108 ;  /* 0x00000030546c723c */ /* 0x040fec000000186c */
[C---:B------:R-:W-:Y:S06]  /*4680*/  HMMA.16816.F32 R104, R84.reuse, R76, R104 ;  /* 0x0000004c5468723c */ /* 0x040fec0000001868 */
[----:B------:R-:W-:Y:S01]  /*4690*/  HMMA.16816.F32 R100, R84, R72, R100 ;  /* 0x000000485464723c */ /* 0x000fe20000001864 */
[----:B------:R-:W1:Y:S05]  /*46a0*/  LDSM.16.MT88.4 R84, [R185+UR5+0x1080] ;  /* 0x00108005b954783b */ /* 0x000e6a0008004200 */
[-C--:B---3--:R-:W-:Y:S06]  /*46b0*/  HMMA.16816.F32 R140, R172, R48.reuse, R140 ;  /* 0x00000030ac8c723c */ /* 0x088fec000000188c */
[----:B----4-:R-:W-:Y:S06]  /*46c0*/  HMMA.16816.F32 R92, R68, R48, R92 ;  /* 0x00000030445c723c */ /* 0x010fec000000185c */
[C---:B-----5:R-:W-:Y:S06]  /*46d0*/  HMMA.16816.F32 R128, R60.reuse, R82, R128 ;  /* 0x000000523c80723c */ /* 0x060fec0000001880 */
[C---:B------:R-:W-:Y:S06]  /*46e0*/  HMMA.16816.F32 R124, R60.reuse, R50, R124 ;  /* 0x000000323c7c723c */ /* 0x040fec000000187c */
[C---:B------:R-:W-:Y:S06]  /*46f0*/  HMMA.16816.F32 R120, R60.reuse, R78, R120 ;  /* 0x0000004e3c78723c */ /* 0x040fec0000001878 */
[----:B------:R-:W-:Y:S01]  /*4700*/  HMMA.16816.F32 R116, R60, R74, R116 ;  /* 0x0000004a3c74723c */ /* 0x000fe20000001874 */
[----:B------:R-:W2:Y:S05]  /*4710*/  LDC R60, c[0x0][0x238] ;  /* 0x00008e00ff3c7b82 */ /* 0x000eaa0000000800 */
[C---:B------:R-:W-:Y:S06]  /*4720*/  HMMA.16816.F32 R144, R172.reuse, R80, R144 ;  /* 0x00000050ac90723c */ /* 0x040fec0000001890 */
[C---:B------:R-:W-:Y:S06]  /*4730*/  HMMA.16816.F32 R136, R172.reuse, R76, R136 ;  /* 0x0000004cac88723c */ /* 0x040fec0000001888 */
[----:B------:R-:W-:Y:S06]  /*4740*/  HMMA.16816.F32 R132, R172, R72, R132 ;  /* 0x00000048ac84723c */ /* 0x000fec0000001884 */
[C---:B------:R-:W-:Y:S06]  /*4750*/  HMMA.16816.F32 R96, R68.reuse, R80, R96 ;  /* 0x000000504460723c */ /* 0x040fec0000001860 */
[C---:B------:R-:W-:Y:S06]  /*4760*/  HMMA.16816.F32 R88, R68.reuse, R76, R88 ;  /* 0x0000004c4458723c */ /* 0x040fec0000001858 */
[----:B------:R-:W-:Y:S01]  /*4770*/  HMMA.16816.F32 R52, R68, R72, R52 ;  /* 0x000000484434723c */ /* 0x000fe20000001834 */
[----:B------:R-:W-:-:S02]  /*4780*/  VIADD R252, R252, 0xffffffff ;  /* 0xfffffffffcfc7836 */ /* 0x000fc40000000000 */
[----:B0-----:R-:W-:-:S03]  /*4790*/  IMAD.SHL.U32 R214, R214, 0x20, RZ ;  /* 0x00000020d6d67824 */ /* 0x001fc600078e00ff */
[----:B------:R-:W-:Y:S01]  /*47a0*/  ISETP.NE.U32.AND P0, PT, R252, RZ, PT ;  /* 0x000000fffc00720c */ /* 0x000fe20003f05070 */
[----:B------:R-:W-:-:S04]  /*47b0*/  IMAD.WIDE R212, R214, 0x2, R212 ;  /* 0x00000002d6d47825 */ /* 0x000fc800078e02d4 */
[C---:B------:R-:W-:Y:S01]  /*47c0*/  IMAD.WIDE R210, R214.reuse, 0x2, R210 ;  /* 0x00000002d6d27825 */ /* 0x040fe200078e02d2 */
[----:B------:R-:W-:Y:S03]  /*47d0*/  STL [R1+0xdc], R212 ;  /* 0x0000dcd401007387 */ /* 0x000fe60000100800 */
[C---:B------:R-:W-:Y:S01]  /*47e0*/  IMAD.WIDE R48, R214.reuse, 0x2, R188 ;  /* 0x00000002d6307825 */ /* 0x040fe200078e02bc */
[----:B------:R0:W-:Y:S03]  /*47f0*/  STL [R1+0xd8], R213 ;  /* 0x0000d8d501007387 */ /* 0x0001e60000100800 */
[C---:B------:R-:W-:Y:S01]  /*4800*/  IMAD.WIDE R208, R214.reuse, 0x2, R208 ;  /* 0x00000002d6d07825 */ /* 0x040fe200078e02d0 */
[----:B------:R-:W-:Y:S01]  /*4810*/  STL [R1+0xd0], R210 ;  /* 0x0000d0d201007387 */ /* 0x000fe20000100800 */
[----:B------:R-:W-:Y:S02]  /*4820*/  HMMA.16816.F32 R140, R64, R50, R140 ;  /* 0x00000032408c723c */ /* 0x000fe4000000188c */
[C---:B------:R-:W-:Y:S01]  /*4830*/  IMAD.WIDE R198, R214.reuse, 0x2, R198 ;  /* 0x00000002d6c67825 */ /* 0x040fe200078e02c6 */
[----:B------:R3:W-:Y:S03]  /*4840*/  STL [R1+0xcc], R211 ;  /* 0x0000ccd301007387 */ /* 0x0007e60000100800 */
[C---:B------:R-:W-:Y:S01]  /*4850*/  IMAD.WIDE R202, R214.reuse, 0x2, R202 ;  /* 0x00000002d6ca7825 */ /* 0x040fe200078e02ca */
[----:B------:R-:W-:Y:S01]  /*4860*/  HMMA.16816.F32 R112, R56, R82, R112 ;  /* 0x000000523870723c */ /* 0x000fe20000001870 */
[----:B------:R4:W-:Y:S02]  /*4870*/  STL [R1+0xc8], R208 ;  /* 0x0000c8d001007387 */ /* 0x0009e40000100800 */
[----:B------:R-:W-:-:S03]  /*4880*/  IMAD.WIDE R194, R214, 0x2, R194 ;  /* 0x00000002d6c27825 */ /* 0x000fc600078e02c2 */
[C---:B------:R-:W-:Y:S01]  /*4890*/  HMMA.16816.F32 R108, R56.reuse, R50, R108 ;  /* 0x00000032386c723c */ /* 0x040fe2000000186c */
[----:B------:R-:W-:Y:S02]  /*48a0*/  IMAD.MOV.U32 R189, RZ, RZ, R48 ;  /* 0x000000ffffbd7224 */ /* 0x000fe400078e0030 */
[----:B------:R-:W-:Y:S02]  /*48b0*/  IMAD.MOV.U32 R188, RZ, RZ, R49 ;  /* 0x000000ffffbc7224 */ /* 0x000fe400078e0031 */
[C---:B------:R-:W-:Y:S01]  /*48c0*/  IMAD.WIDE R206, R214.reuse, 0x2, R206 ;  /* 0x00000002d6ce7825 */ /* 0x040fe200078e02ce */
[----:B------:R-:W-:Y:S03]  /*48d0*/  HMMA.16816.F32 R104, R56, R78, R104 ;  /* 0x0000004e3868723c */ /* 0x000fe60000001868 */
[----:B------:R-:W-:-:S03]  /*48e0*/  IMAD.WIDE R204, R214, 0x2, R204 ;  /* 0x00000002d6cc7825 */ /* 0x000fc600078e02cc */
[----:B------:R-:W-:Y:S01]  /*48f0*/  HMMA.16816.F32 R100, R56, R74, R100 ;  /* 0x0000004a3864723c */ /* 0x000fe20000001864 */
[----:B------:R-:W-:-:S04]  /*4900*/  IMAD.WIDE R200, R214, 0x2, R200 ;  /* 0x00000002d6c87825 */ /* 0x000fc800078e02c8 */
[C---:B------:R-:W-:Y:S01]  /*4910*/  IMAD.WIDE R196, R214.reuse, 0x2, R196 ;  /* 0x00000002d6c47825 */ /* 0x040fe200078e02c4 */
[----:B-1----:R-:W-:Y:S03]  /*4920*/  HMMA.16816.F32 R92, R84, R50, R92 ;  /* 0x00000032545c723c */ /* 0x002fe6000000185c */
[----:B------:R-:W-:-:S04]  /*4930*/  IMAD.WIDE R192, R214, 0x2, R192 ;  /* 0x00000002d6c07825 */ /* 0x000fc800078e02c0 */
[C---:B------:R-:W-:Y:S01]  /*4940*/  IMAD.WIDE R48, R214.reuse, 0x2, R180 ;  /* 0x00000002d6307825 */ /* 0x040fe200078e02b4 */
[C---:B------:R-:W-:Y:S03]  /*4950*/  HMMA.16816.F32 R144, R64.reuse, R82, R144 ;  /* 0x000000524090723c */ /* 0x040fe60000001890 */
[----:B------:R-:W-:Y:S02]  /*4960*/  IMAD.MOV.U32 R249, RZ, RZ, R209 ;  /* 0x000000fffff97224 */ /* 0x000fe400078e00d1 */
[C---:B------:R-:W-:Y:S01]  /*4970*/  IMAD.WIDE R190, R214.reuse, 0x2, R190 ;  /* 0x00000002d6be7825 */ /* 0x040fe200078e02be */
[----:B------:R-:W-:Y:S03]  /*4980*/  HMMA.16816.F32 R136, R64, R78, R136 ;  /* 0x0000004e4088723c */ /* 0x000fe60000001888 */
[----:B------:R-:W-:-:S03]  /*4990*/  IMAD.WIDE R50, R214, 0x2, R186 ;  /* 0x00000002d6327825 */ /* 0x000fc600078e02ba */
[----:B------:R-:W-:Y:S01]  /*49a0*/  HMMA.16816.F32 R132, R64, R74, R132 ;  /* 0x0000004a4084723c */ /* 0x000fe20000001884 */
[----:B------:R-:W-:-:S04]  /*49b0*/  IMAD.WIDE R56, R214, 0x2, R182 ;  /* 0x00000002d6387825 */ /* 0x000fc800078e02b6 */
[----:B--2---:R-:W-:Y:S01]  /*49c0*/  IMAD.SHL.U32 R60, R60, 0x20, RZ ;  /* 0x000000203c3c7824 */ /* 0x004fe200078e00ff */
[C---:B------:R-:W-:Y:S01]  /*49d0*/  HMMA.16816.F32 R96, R84.reuse, R82, R96 ;  /* 0x000000525460723c */ /* 0x040fe20000001860 */
[----:B------:R-:W-:Y:S02]  /*49e0*/  IMAD.MOV.U32 R209, RZ, RZ, R199 ;  /* 0x000000ffffd17224 */ /* 0x000fe400078e00c7 */
[----:B------:R-:W-:Y:S02]  /*49f0*/  IMAD.MOV.U32 R235, RZ, RZ, R203 ;  /* 0x000000ffffeb7224 */ /* 0x000fe400078e00cb */
[----:B------:R-:W-:Y:S01]  /*4a00*/  IMAD.MOV.U32 R199, RZ, RZ, R195 ;  /* 0x000000ffffc77224 */ /* 0x000fe200078e00c3 */
[----:B------:R-:W-:Y:S01]  /*4a10*/  HMMA.16816.F32 R88, R84, R78, R88 ;  /* 0x0000004e5458723c */ /* 0x000fe20000001858 */
[----:B------:R-:W-:Y:S01]  /*4a20*/  IMAD.MOV.U32 R243, RZ, RZ, R207 ;  /* 0x000000fffff37224 */ /* 0x000fe200078e00cf */
[----:B------:R-:W-:Y:S01]  /*4a30*/  MOV R239, R205 ;  /* 0x000000cd00ef7202 */ /* 0x000fe20000000f00 */
[----:B0-----:R-:W-:-:S03]  /*4a40*/  IMAD.MOV.U32 R213, RZ, RZ, R201 ;  /* 0x000000ffffd57224 */ /* 0x001fc600078e00c9 */
[----:B------:R-:W-:Y:S01]  /*4a50*/  HMMA.16816.F32 R52, R84, R74, R52 ;  /* 0x0000004a5434723c */ /* 0x000fe20000001834 */
[----:B------:R-:W-:Y:S01]  /*4a60*/  IMAD.MOV.U32 R203, RZ, RZ, R197 ;  /* 0x000000ffffcb7224 */ /* 0x000fe200078e00c5 */
[----:B------:R-:W-:Y:S01]  /*4a70*/  MOV R180, R49 ;  /* 0x0000003100b47202 */ /* 0x000fe20000000f00 */
[----:B------:R-:W-:Y:S02]  /*4a80*/  IMAD.MOV.U32 R195, RZ, RZ, R193 ;  /* 0x000000ffffc37224 */ /* 0x000fe400078e00c1 */
[----:B------:R-:W-:Y:S02]  /*4a90*/  IMAD.MOV.U32 R248, RZ, RZ, R206 ;  /* 0x000000fffff87224 */ /* 0x000fe400078e00ce */
[----:B------:R-:W-:Y:S02]  /*4aa0*/  IMAD.MOV.U32 R242, RZ, RZ, R204 ;  /* 0x000000fffff27224 */ /* 0x000fe400078e00cc */
[----:B------:R-:W-:Y:S02]  /*4ab0*/  IMAD.MOV.U32 R238, RZ, RZ, R202 ;  /* 0x000000ffffee7224 */ /* 0x000fe400078e00ca */
[----:B------:R-:W-:-:S02]  /*4ac0*/  IMAD.MOV.U32 R234, RZ, RZ, R200 ;  /* 0x000000ffffea7224 */ /* 0x000fc400078e00c8 */
[----:B---3--:R-:W-:Y:S02]  /*4ad0*/  IMAD.MOV.U32 R211, RZ, RZ, R198 ;  /* 0x000000ffffd37224 */ /* 0x008fe400078e00c6 */
[----:B------:R-:W-:Y:S02]  /*4ae0*/  IMAD.MOV.U32 R207, RZ, RZ, R196 ;  /* 0x000000ffffcf7224 */ /* 0x000fe400078e00c4 */
[----:B------:R-:W-:Y:S02]  /*4af0*/  IMAD.MOV.U32 R201, RZ, RZ, R194 ;  /* 0x000000ffffc97224 */ /* 0x000fe400078e00c2 */
[----:B------:R-:W-:Y:S02]  /*4b00*/  IMAD.MOV.U32 R197, RZ, RZ, R192 ;  /* 0x000000ffffc57224 */ /* 0x000fe400078e00c0 */
[----:B------:R-:W-:Y:S02]  /*4b10*/  IMAD.MOV.U32 R193, RZ, RZ, R190 ;  /* 0x000000ffffc17224 */ /* 0x000fe400078e00be */
[----:B------:R-:W-:-:S02]  /*4b20*/  IMAD.MOV.U32 R187, RZ, RZ, R50 ;  /* 0x000000ffffbb7224 */ /* 0x000fc400078e0032 */
[----:B------:R-:W-:Y:S02]  /*4b30*/  IMAD.MOV.U32 R186, RZ, RZ, R51 ;  /* 0x000000ffffba7224 */ /* 0x000fe400078e0033 */
[----:B------:R-:W-:Y:S02]  /*4b40*/  IMAD.MOV.U32 R183, RZ, RZ, R56 ;  /* 0x000000ffffb77224 */ /* 0x000fe400078e0038 */
[----:B------:R-:W-:Y:S02]  /*4b50*/  IMAD.MOV.U32 R182, RZ, RZ, R57 ;  /* 0x000000ffffb67224 */ /* 0x000fe400078e0039 */
[----:B------:R-:W-:Y:S02]  /*4b60*/  IMAD.MOV.U32 R181, RZ, RZ, R48 ;  /* 0x000000ffffb57224 */ /* 0x000fe400078e0030 */
[----:B------:R-:W-:-:S04]  /*4b70*/  IMAD.WIDE R2, R60, 0x2, R2 ;  /* 0x000000023c027825 */ /* 0x000fc800078e0202 */
[----:B------:R-:W-:Y:S01]  /*4b80*/  VIADD R0, R0, 0xffffffe0 ;  /* 0xffffffe000007836 */ /* 0x000fe20000000000 */
[----:B----4-:R-:W-:Y:S06]  /*4b90*/  @P0 BRA `(.L_x_1) ;  /* 0xffffffd400d80947 */ /* 0x010fec000383ffff */
[----:B------:R-:W-:Y:S02]  /*4ba0*/  F2FP.F16.F32.PACK_AB R47, R55, R119 ;  /* 0x00000077372f723e */ /* 0x000fe400000000ff */
[----:B------:R-:W-:Y:S02]  /*4bb0*/  F2FP.F16.F32.PACK_AB R46, R53, R117 ;  /* 0x00000075352e723e */ /* 0x000fe400000000ff */
[----:B------:R-:W-:Y:S02]  /*4bc0*/  F2FP.F16.F32.PACK_AB R45, R103, R135 ;  /* 0x00000087672d723e */ /* 0x000fe400000000ff */
[----:B------:R-:W-:Y:S02]  /*4bd0*/  F2FP.F16.F32.PACK_AB R44, R101, R133 ;  /* 0x00000085652c723e */ /* 0x000fe400000000ff */
[----:B------:R-:W-:Y:S02]  /*4be0*/  F2FP.F16.F32.PACK_AB R43, R54, R118 ;  /* 0x00000076362b723e */ /* 0x000fe400000000ff */
[----:B------:R-:W-:-:S02]  /*4bf0*/  F2FP.F16.F32.PACK_AB R42, R52, R116 ;  /* 0x00000074342a723e */ /* 0x000fc400000000ff */
        /* <DEDUP_REMOVED lines=25> */
[----:B------:R-:W-:-:S07]  /*4d90*/  F2FP.F16.F32.PACK_AB R12, R112, R144 ;  /* 0x00000090700c723e */ /* 0x000fce00000000ff */
.L_x_0:
[----:B------:R-:W0:Y:S01]  /*4da0*/  S2R R4, SR_TID.X ;  /* 0x0000000000047919 */ /* 0x000e220000002100 */
[----:B------:R-:W1:Y:S01]  /*4db0*/  S2UR UR5, SR_CgaCtaId ;  /* 0x00000000000579c3 */ /* 0x000e620000008800 */
[----:B------:R-:W-:Y:S01]  /*4dc0*/  UMOV UR4, 0x400 ;  /* 0x0000040000047882 */ /* 0x000fe20000000000 */
[----:B------:R-:W-:Y:S01]  /*4dd0*/  ULDC.64 UR10, c[0x0][0x228] ;  /* 0x00008a00000a7ab9 */ /* 0x000fe20000000a00 */
[----:B------:R-:W2:Y:S01]  /*4de0*/  LDL.LU R62, [R1+0xd4] ;  /* 0x0000d400013e7983 */ /* 0x000ea20000300800 */
[----:B------:R-:W-:-:S03]  /*4df0*/  ULDC UR6, c[0x0][0x248] ;  /* 0x0000920000067ab9 */ /* 0x000fc60000000800 */
[----:B------:R-:W3:Y:S04]  /*4e00*/  LDL.LU R61, [R1+0xe0] ;  /* 0x0000e000013d7983 */ /* 0x000ee80000300800 */
[----:B------:R-:W4:Y:S01]  /*4e10*/  LDL.LU R60, [R1+0xe4] ;  /* 0x0000e400013c7983 */ /* 0x000f220000300800 */
[----:B-1----:R-:W-:Y:S01]  /*4e20*/  ULEA UR4, UR5, UR4, 0x18 ;  /* 0x0000000405047291 */ /* 0x002fe2000f8ec03f */
[C---:B0-----:R-:W-:Y:S01]  /*4e30*/  IMAD.SHL.U32 R0, R4.reuse, 0x10, RZ ;  /* 0x0000001004007824 */ /* 0x041fe200078e00ff */
[C---:B------:R-:W-:Y:S01]  /*4e40*/  LOP3.LUT R49, R4.reuse, 0x3f, RZ, 0xc0, !PT ;  /* 0x0000003f04317812 */ /* 0x040fe200078ec0ff */
[----:B------:R-:W-:-:S03]  /*4e50*/  IMAD.SHL.U32 R2, R4, 0x20, RZ ;  /* 0x0000002004027824 */ /* 0x000fc600078e00ff */
[----:B------:R-:W-:Y:S02]  /*4e60*/  LOP3.LUT R0, R0, 0xf0, RZ, 0xc0, !PT ;  /* 0x000000f000007812 */ /* 0x000fe400078ec0ff */
[----:B------:R-:W-:Y:S02]  /*4e70*/  LOP3.LUT R3, R2, 0x200, RZ, 0xc0, !PT ;  /* 0x0000020002037812 */ /* 0x000fe400078ec0ff */
[----:B------:R-:W-:Y:S01]  /*4e80*/  LEA R49, R49, UR4, 0x4 ;  /* 0x0000000431317c11 */ /* 0x000fe2000f8e20ff */
[----:B------:R-:W-:Y:S01]  /*4e90*/  BAR.SYNC.DEFER_BLOCKING 0x0 ;  /* 0x0000000000007b1d */ /* 0x000fe20000010000 */
[----:B------:R-:W-:Y:S02]  /*4ea0*/  IADD3 R0, R3, UR4, R0 ;  /* 0x0000000403007c10 */ /* 0x000fe4000fffe000 */
[----:B------:R-:W-:-:S03]  /*4eb0*/  LOP3.LUT R3, R4, 0x20, RZ, 0xc0, !PT ;  /* 0x0000002004037812 */ /* 0x000fc600078ec0ff */
[----:B------:R-:W-:Y:S02]  /*4ec0*/  ULDC.64 UR4, c[0x0][0x220] ;  /* 0x0000880000047ab9 */ /* 0x000fe40000000a00 */
[----:B------:R-:W-:-:S05]  /*4ed0*/  IMAD R48, R3, 0x8, R0 ;  /* 0x0000000803307824 */ /* 0x000fca00078e0200 */
[----:B------:R-:W-:Y:S01]  /*4ee0*/  STSM.16.M88.4 [R48], R12 ;  /* 0x0000000c30007844 */ /* 0x000fe20000000200 */
[----:B------:R-:W-:Y:S06]  /*4ef0*/  BAR.SYNC.DEFER_BLOCKING 0x0 ;  /* 0x0000000000007b1d */ /* 0x000fec0000010000 */
[----:B------:R-:W0:Y:S02]  /*4f00*/  LDS.128 R52, [R49] ;  /* 0x0000000031347984 */ /* 0x000e240000000c00 */
[----:B------:R-:W-:Y:S06]  /*4f10*/  BAR.SYNC.DEFER_BLOCKING 0x0 ;  /* 0x0000000000007b1d */ /* 0x000fec0000010000 */
[----:B------:R-:W-:Y:S02]  /*4f20*/  STSM.16.M88.4 [R48], R16 ;  /* 0x0000001030007844 */ /* 0x000fe40000000200 */
[----:B------:R-:W-:Y:S06]  /*4f30*/  BAR.SYNC.DEFER_BLOCKING 0x0 ;  /* 0x0000000000007b1d */ /* 0x000fec0000010000 */
[----:B------:R-:W1:Y:S02]  /*4f40*/  LDS.128 R56, [R49] ;  /* 0x0000000031387984 */ /* 0x000e640000000c00 */
[----:B------:R-:W-:Y:S06]  /*4f50*/  BAR.SYNC.DEFER_BLOCKING 0x0 ;  /* 0x0000000000007b1d */ /* 0x000fec0000010000 */
[----:B------:R-:W-:Y:S02]  /*4f60*/  STSM.16.M88.4 [R48], R24 ;  /* 0x0000001830007844 */ /* 0x000fe40000000200 */
[----:B------:R-:W-:Y:S06]  /*4f70*/  BAR.SYNC.DEFER_BLOCKING 0x0 ;  /* 0x0000000000007b1d */ /* 0x000fec0000010000 */
[----:B------:R-:W5:Y:S02]  /*4f80*/  LDS.128 R20, [R49] ;  /* 0x0000000031147984 */ /* 0x000f640000000c00 */
[----:B------:R-:W-:Y:S06]  /*4f90*/  BAR.SYNC.DEFER_BLOCKING 0x0 ;  /* 0x0000000000007b1d */ /* 0x000fec0000010000 */
[----:B------:R-:W-:Y:S02]  /*4fa0*/  STSM.16.M88.4 [R48], R28 ;  /* 0x0000001c30007844 */ /* 0x000fe40000000200 */
[----:B------:R-:W-:Y:S06]  /*4fb0*/  BAR.SYNC.DEFER_BLOCKING 0x0 ;  /* 0x0000000000007b1d */ /* 0x000fec0000010000 */
[----:B------:R-:W5:Y:S02]  /*4fc0*/  LDS.128 R16, [R49] ;  /* 0x0000000031107984 */ /* 0x000f640000000c00 */
[----:B------:R-:W-:Y:S06]  /*4fd0*/  BAR.SYNC.DEFER_BLOCKING 0x0 ;  /* 0x0000000000007b1d */ /* 0x000fec0000010000 */
[----:B------:R0:W-:Y:S02]  /*4fe0*/  STSM.16.M88.4 [R48], R32 ;  /* 0x0000002030007844 */ /* 0x0001e40000000200 */
[----:B------:R-:W-:Y:S01]  /*4ff0*/  BAR.SYNC.DEFER_BLOCKING 0x0 ;  /* 0x0000000000007b1d */ /* 0x000fe20000010000 */
[----:B--2---:R-:W-:-:S02]  /*5000*/  VIADD R5, R62, 0x2 ;  /* 0x000000023e057836 */ /* 0x004fc40000000000 */
[----:B------:R-:W-:Y:S01]  /*5010*/  VIADD R6, R62, 0x1 ;  /* 0x000000013e067836 */ /* 0x000fe20000000000 */
[----:B0-----:R-:W-:Y:S01]  /*5020*/  PRMT R34, R52, 0x7632, R34 ;  /* 0x0000763234227816 */ /* 0x001fe20000000022 */
[C---:B------:R-:W-:Y:S01]  /*5030*/  VIADD R2, R62.reuse, 0x4 ;  /* 0x000000043e027836 */ /* 0x040fe20000000000 */
[----:B------:R-:W-:Y:S01]  /*5040*/  ISETP.GE.AND P4, PT, R5, UR11, PT ;  /* 0x0000000b05007c0c */ /* 0x000fe2000bf86270 */
[----:B------:R-:W-:Y:S01]  /*5050*/  IMAD R29, R62, UR6, RZ ;  /* 0x000000063e1d7c24 */ /* 0x000fe2000f8e02ff */
[----:B------:R-:W0:Y:S01]  /*5060*/  LDC R5, c[0x0][0x244] ;  /* 0x00009100ff057b82 */ /* 0x000e220000000800 */
[----:B------:R-:W-:Y:S01]  /*5070*/  ISETP.GE.AND P5, PT, R6, UR11, PT ;  /* 0x0000000b06007c0c */ /* 0x000fe2000bfa6270 */
[----:B------:R-:W-:Y:S01]  /*5080*/  VIADD R6, R62, 0x3 ;  /* 0x000000033e067836 */ /* 0x000fe20000000000 */
[----:B------:R-:W-:Y:S01]  /*5090*/  ISETP.GE.AND P1, PT, R2, UR11, PT ;  /* 0x0000000b02007c0c */ /* 0x000fe2000bf26270 */
[----:B------:R-:W-:Y:S01]  /*50a0*/  VIADD R33, R29, UR6 ;  /* 0x000000061d217c36 */ /* 0x000fe20008000000 */
[----:B---3--:R-:W-:Y:S01]  /*50b0*/  ISETP.GE.AND P0, PT, R61, UR10, PT ;  /* 0x0000000a3d007c0c */ /* 0x008fe2000bf06270 */
[----:B------:R-:W-:Y:S02]  /*50c0*/  LDS.128 R12, [R49] ;  /* 0x00000000310c7984 */ /* 0x000fe40000000c00 */
[----:B------:R-:W-:Y:S01]  /*50d0*/  BAR.SYNC.DEFER_BLOCKING 0x0 ;  /* 0x0000000000007b1d */ /* 0x000fe20000010000 */
[----:B------:R-:W-:Y:S01]  /*50e0*/  ISETP.GE.AND P3, PT, R6, UR11, PT ;  /* 0x0000000b06007c0c */ /* 0x000fe2000bf66270 */
[----:B------:R-:W-:Y:S01]  /*50f0*/  VIADD R35, R33, UR6 ;  /* 0x0000000621237c36 */ /* 0x000fe20008000000 */
[----:B------:R-:W-:Y:S01]  /*5100*/  ISETP.LT.AND P0, PT, R62, UR11, !P0 ;  /* 0x0000000b3e007c0c */ /* 0x000fe2000c701270 */
[----:B0-----:R-:W-:-:S05]  /*5110*/  IMAD R0, R61, R5, RZ ;  /* 0x000000053d007224 */ /* 0x001fca00078e02ff */
[----:B------:R-:W-:-:S04]  /*5120*/  LEA R2, P2, R0, UR4, 0x1 ;  /* 0x0000000400027c11 */ /* 0x000fc8000f8408ff */
[----:B------:R-:W-:Y:S01]  /*5130*/  LEA.HI.X.SX32 R3, R0, UR5, 0x1, P2 ;  /* 0x0000000500037c11 */ /* 0x000fe200090f0eff */
[----:B------:R-:W-:Y:S01]  /*5140*/  IMAD R0, R5, 0x40, R0 ;  /* 0x0000004005007824 */ /* 0x000fe200078e0200 */
[----:B------:R1:W-:Y:S01]  /*5150*/  STSM.16.M88.4 [R48], R36 ;  /* 0x0000002430007844 */ /* 0x0003e20000000200 */
[----:B------:R-:W-:Y:S01]  /*5160*/  BAR.SYNC.DEFER_BLOCKING 0x0 ;  /* 0x0000000000007b1d */ /* 0x000fe20000010000 */
[----:B------:R-:W-:Y:S01]  /*5170*/  ISETP.GE.AND P2, PT, R62, UR11, PT ;  /* 0x0000000b3e007c0c */ /* 0x000fe2000bf46270 */
[--C-:B------:R-:W-:Y:S01]  /*5180*/  IMAD.WIDE R26, R29, 0x2, R2.reuse ;  /* 0x000000021d1a7825 */ /* 0x100fe200078e0202 */
[----:B------:R-:W-:Y:S02]  /*5190*/  LEA R24, P6, R0, UR4, 0x1 ;  /* 0x0000000400187c11 */ /* 0x000fe4000f8c08ff */
[----:B----4-:R-:W-:Y:S01]  /*51a0*/  ISETP.LT.AND P2, PT, R60, UR10, !P2 ;  /* 0x0000000a3c007c0c */ /* 0x010fe2000d741270 */
[----:B------:R-:W-:Y:S01]  /*51b0*/  IMAD.WIDE R30, R33, 0x2, R2 ;  /* 0x00000002211e7825 */ /* 0x000fe200078e0202 */
[----:B------:R-:W-:-:S02]  /*51c0*/  LEA.HI.X.SX32 R25, R0, UR5, 0x1, P6 ;  /* 0x0000000500197c11 */ /* 0x000fc4000b0f0eff */
[----:B------:R-:W-:Y:S01]  /*51d0*/  ISETP.LT.AND P6, PT, R61, UR10, !P5 ;  /* 0x0000000a3d007c0c */ /* 0x000fe2000efc1270 */
[----:B------:R-:W-:Y:S01]  /*51e0*/  VIADD R0, R62, 0x5 ;  /* 0x000000053e007836 */ /* 0x000fe20000000000 */
[----:B------:R-:W-:Y:S01]  /*51f0*/  ISETP.LT.AND P5, PT, R60, UR10, !P5 ;  /* 0x0000000a3c007c0c */ /* 0x000fe2000efa1270 */
[----:B------:R-:W-:Y:S01]  /*5200*/  IMAD.WIDE R28, R29, 0x2, R24 ;  /* 0x000000021d1c7825 */ /* 0x000fe200078e0218 */
[----:B-1----:R-:W-:-:S03]  /*5210*/  PRMT R36, R56, 0x7632, R36 ;  /* 0x0000763238247816 */ /* 0x002fc60000000024 */
[----:B------:R-:W-:Y:S01]  /*5220*/  VIADD R37, R35, UR6 ;  /* 0x0000000623257c36 */ /* 0x000fe20008000000 */
[----:B------:R-:W0:Y:S01]  /*5230*/  LDS.128 R8, [R49] ;  /* 0x0000000031087984 */ /* 0x000e220000000c00 */
[----:B------:R-:W-:Y:S06]  /*5240*/  BAR.SYNC.DEFER_BLOCKING 0x0 ;  /* 0x0000000000007b1d */ /* 0x000fec0000010000 */
[----:B------:R-:W-:Y:S02]  /*5250*/  STSM.16.M88.4 [R48], R40 ;  /* 0x0000002830007844 */ /* 0x000fe40000000200 */
[----:B------:R-:W-:Y:S06]  /*5260*/  BAR.SYNC.DEFER_BLOCKING 0x0 ;  /* 0x0000000000007b1d */ /* 0x000fec0000010000 */
[----:B------:R-:W1:Y:S02]  /*5270*/  LDS.128 R4, [R49] ;  /* 0x0000000031047984 */ /* 0x000e640000000c00 */
[----:B------:R-:W-:Y:S06]  /*5280*/  BAR.SYNC.DEFER_BLOCKING 0x0 ;  /* 0x0000000000007b1d */ /* 0x000fec0000010000 */
[----:B------:R-:W-:Y:S02]  /*5290*/  STSM.16.M88.4 [R48], R44 ;  /* 0x0000002c30007844 */ /* 0x000fe40000000200 */
[----:B------:R-:W-:Y:S06]  /*52a0*/  BAR.SYNC.DEFER_BLOCKING 0x0 ;  /* 0x0000000000007b1d */ /* 0x000fec0000010000 */
[----:B------:R2:W-:Y:S01]  /*52b0*/  @P0 STG.E.U16 desc[UR8][R26.64], R52 ;  /* 0x000000341a000986 */ /* 0x0005e2000c101508 */
[----:B------:R-:W-:-:S02]  /*52c0*/  ISETP.LT.AND P0, PT, R61, UR10, !P4 ;  /* 0x0000000a3d007c0c */ /* 0x000fc4000e701270 */
[----:B------:R-:W-:Y:S01]  /*52d0*/  ISETP.LT.AND P4, PT, R60, UR10, !P4 ;  /* 0x0000000a3c007c0c */ /* 0x000fe2000e781270 */
[----:B------:R3:W-:Y:S01]  /*52e0*/  @P2 STG.E.U16 desc[UR8][R28.64], R34 ;  /* 0x000000221c002986 */ /* 0x0007e2000c101508 */
[----:B------:R-:W-:Y:S01]  /*52f0*/  ISETP.GE.AND P2, PT, R0, UR11, PT ;  /* 0x0000000b00007c0c */ /* 0x000fe2000bf46270 */
[----:B------:R-:W-:Y:S02]  /*5300*/  VIADD R0, R62, 0x6 ;  /* 0x000000063e007836 */ /* 0x000fe40000000000 */
[----:B------:R4:W-:Y:S03]  /*5310*/  @P6 STG.E.U16 desc[UR8][R30.64], R56 ;  /* 0x000000381e006986 */ /* 0x0009e6000c101508 */
[----:B------:R-:W-:Y:S01]  /*5320*/  ISETP.GE.AND P6, PT, R0, UR11, PT ;  /* 0x0000000b00007c0c */ /* 0x000fe2000bfc6270 */
[----:B--2---:R-:W-:Y:S01]  /*5330*/  IMAD.WIDE R26, R33, 0x2, R24 ;  /* 0x00000002211a7825 */ /* 0x004fe200078e0218 */
[----:B------:R-:W2:Y:S03]  /*5340*/  LDS.128 R48, [R49] ;  /* 0x0000000031307984 */ /* 0x000ea60000000c00 */
[----:B------:R-:W-:Y:S01]  /*5350*/  IMAD.WIDE R32, R35, 0x2, R2 ;  /* 0x0000000223207825 */ /* 0x000fe200078e0202 */
[----:B------:R5:W-:Y:S01]  /*5360*/  @P5 STG.E.U16 desc[UR8][R26.64], R36 ;  /* 0x000000241a005986 */ /* 0x000be2000c101508 */
[----:B------:R-:W-:-:S02]  /*5370*/  ISETP.LT.AND P5, PT, R61, UR10, !P3 ;  /* 0x0000000a3d007c0c */ /* 0x000fc4000dfa1270 */
[----:B------:R-:W-:Y:S01]  /*5380*/  ISETP.LT.AND P3, PT, R60, UR10, !P3 ;  /* 0x0000000a3c007c0c */ /* 0x000fe2000df61270 */
[----:B------:R0:W-:Y:S01]  /*5390*/  @P0 STG.E.U16 desc[UR8][R32.64], R53 ;  /* 0x0000003520000986 */ /* 0x0001e2000c101508 */
[----:B---3--:R-:W-:-:S04]  /*53a0*/  IMAD.WIDE R28, R37, 0x2, R2 ;  /* 0x00000002251c7825 */ /* 0x008fc800078e0202 */
[----:B----4-:R-:W-:Y:S01]  /*53b0*/  IMAD.WIDE R30, R37, 0x2, R24 ;  /* 0x00000002251e7825 */ /* 0x010fe200078e0218 */
[----:B-----5:R-:W-:-:S03]  /*53c0*/  PRMT R36, R57, 0x7632, R36 ;  /* 0x0000763239247816 */ /* 0x020fc60000000024 */
[----:B------:R-:W-:Y:S01]  /*53d0*/  IMAD.WIDE R26, R35, 0x2, R24 ;  /* 0x00000002231a7825 */ /* 0x000fe200078e0218 */
[----:B0-----:R-:W-:-:S03]  /*53e0*/  PRMT R33, R53, 0x7632, R33 ;  /* 0x0000763235217816 */ /* 0x001fc60000000021 */
[----:B------:R-:W-:Y:S02]  /*53f0*/  VIADD R37, R37, UR6 ;  /* 0x0000000625257c36 */ /* 0x000fe40008000000 */
[----:B------:R-:W-:Y:S01]  /*5400*/  VIADD R0, R62, 0x7 ;  /* 0x000000073e007836 */ /* 0x000fe20000000000 */
[----:B------:R0:W-:Y:S01]  /*5410*/  @P4 STG.E.U16 desc[UR8][R26.64], R33 ;  /* 0x000000211a004986 */ /* 0x0001e2000c101508 */
[----:B------:R-:W-:Y:S01]  /*5420*/  ISETP.LT.AND P4, PT, R61, UR10, !P1 ;  /* 0x0000000a3d007c0c */ /* 0x000fe2000cf81270 */
[----:B------:R-:W-:Y:S01]  /*5430*/  VIADD R35, R37, UR6 ;  /* 0x0000000625237c36 */ /* 0x000fe20008000000 */
[----:B------:R-:W-:Y:S01]  /*5440*/  ISETP.LT.AND P1, PT, R60, UR10, !P1 ;  /* 0x0000000a3c007c0c */ /* 0x000fe2000cf21270 */
[----:B------:R-:W-:Y:S01]  /*5450*/  @P5 STG.E.U16 desc[UR8][R28.64], R57 ;  /* 0x000000391c005986 */ /* 0x000fe2000c101508 */
[----:B------:R-:W-:Y:S01]  /*5460*/  ISETP.GE.AND P0, PT, R0, UR11, PT ;  /* 0x0000000b00007c0c */ /* 0x000fe2000bf06270 */
[C---:B------:R-:W-:Y:S02]  /*5470*/  VIADD R34, R62.reuse, 0x8 ;  /* 0x000000083e227836 */ /* 0x040fe40000000000 */
[----:B------:R3:W-:Y:S01]  /*5480*/  @P3 STG.E.U16 desc[UR8][R30.64], R36 ;  /* 0x000000241e003986 */ /* 0x0007e2000c101508 */
[----:B------:R-:W-:Y:S01]  /*5490*/  ISETP.LT.AND P3, PT, R61, UR10, !P2 ;  /* 0x0000000a3d007c0c */ /* 0x000fe2000d761270 */
[----:B------:R-:W-:Y:S01]  /*54a0*/  VIADD R0, R62, 0x9 ;  /* 0x000000093e007836 */ /* 0x000fe20000000000 */
[----:B------:R-:W-:Y:S01]  /*54b0*/  ISETP.LT.AND P2, PT, R60, UR10, !P2 ;  /* 0x0000000a3c007c0c */ /* 0x000fe2000d741270 */
[----:B0-----:R-:W-:Y:S01]  /*54c0*/  IMAD.WIDE R32, R37, 0x2, R2 ;  /* 0x0000000225207825 */ /* 0x001fe200078e0202 */
[----:B------:R-:W-:-:S03]  /*54d0*/  ISETP.GE.AND P5, PT, R34, UR11, PT ;  /* 0x0000000b22007c0c */ /* 0x000fc6000bfa6270 */
[----:B------:R-:W-:Y:S01]  /*54e0*/  IMAD.WIDE R26, R37, 0x2, R24 ;  /* 0x00000002251a7825 */ /* 0x000fe200078e0218 */
[----:B------:R-:W-:Y:S01]  /*54f0*/  @P4 STG.E.U16 desc[UR8][R32.64], R54 ;  /* 0x0000003620004986 */ /* 0x000fe2000c101508 */
[----:B------:R-:W-:Y:S02]  /*5500*/  ISETP.GE.AND P4, PT, R0, UR11, PT ;  /* 0x0000000b00007c0c */ /* 0x000fe4000bf86270 */
[----:B---3--:R-:W-:Y:S01]  /*5510*/  PRMT R31, R54, 0x7632, R31 ;  /* 0x00007632361f7816 */ /* 0x008fe2000000001f */
[----:B------:R-:W-:-:S04]  /*5520*/  IMAD.WIDE R28, R35, 0x2, R2 ;  /* 0x00000002231c7825 */ /* 0x000fc800078e0202 */
[----:B------:R0:W-:Y:S01]  /*5530*/  @P1 STG.E.U16 desc[UR8][R26.64], R31 ;  /* 0x0000001f1a001986 */ /* 0x0001e2000c101508 */
[----:B------:R-:W-:Y:S01]  /*5540*/  ISETP.LT.AND P1, PT, R61, UR10, !P6 ;  /* 0x0000000a3d007c0c */ /* 0x000fe2000f721270 */
[----:B------:R-:W-:Y:S01]  /*5550*/  VIADD R34, R62, 0xa ;  /* 0x0000000a3e227836 */ /* 0x000fe20000000000 */
[----:B------:R-:W-:Y:S01]  /*5560*/  ISETP.LT.AND P6, PT, R60, UR10, !P6 ;  /* 0x0000000a3c007c0c */ /* 0x000fe2000f7c1270 */
[----:B------:R3:W-:Y:S01]  /*5570*/  @P3 STG.E.U16 desc[UR8][R28.64], R58 ;  /* 0x0000003a1c003986 */ /* 0x0007e2000c101508 */
[----:B------:R-:W-:Y:S02]  /*5580*/  VIADD R0, R62, 0xb ;  /* 0x0000000b3e007836 */ /* 0x000fe40000000000 */
[----:B------:R-:W-:Y:S02]  /*5590*/  ISETP.GE.AND P3, PT, R34, UR11, PT ;  /* 0x0000000b22007c0c */ /* 0x000fe4000bf66270 */
[----:B------:R-:W-:Y:S01]  /*55a0*/  PRMT R34, R59, 0x7632, R34 ;  /* 0x000076323b227816 */ /* 0x000fe20000000022 */
[----:B0-----:R-:W-:Y:S01]  /*55b0*/  IMAD.WIDE R30, R35, 0x2, R24 ;  /* 0x00000002231e7825 */ /* 0x001fe200078e0218 */
[----:B------:R-:W-:-:S03]  /*55c0*/  PRMT R27, R58, 0x7632, R27 ;  /* 0x000076323a1b7816 */ /* 0x000fc6000000001b */
[----:B------:R-:W-:Y:S01]  /*55d0*/  VIADD R35, R35, UR6 ;  /* 0x0000000623237c36 */ /* 0x000fe20008000000 */
[----:B---3--:R-:W-:Y:S01]  /*55e0*/  PRMT R29, R55, 0x7632, R29 ;  /* 0x00007632371d7816 */ /* 0x008fe2000000001d */
[----:B------:R0:W-:Y:S01]  /*55f0*/  @P2 STG.E.U16 desc[UR8][R30.64], R27 ;  /* 0x0000001b1e002986 */ /* 0x0001e2000c101508 */
[----:B------:R-:W-:Y:S01]  /*5600*/  ISETP.LT.AND P2, PT, R61, UR10, !P0 ;  /* 0x0000000a3d007c0c */ /* 0x000fe2000c741270 */
[----:B------:R-:W-:Y:S01]  /*5610*/  IMAD.WIDE R32, R35, 0x2, R24 ;  /* 0x0000000223207825 */ /* 0x000fe200078e0218 */
[----:B------:R-:W-:-:S03]  /*5620*/  ISETP.LT.AND P0, PT, R60, UR10, !P0 ;  /* 0x0000000a3c007c0c */ /* 0x000fc6000c701270 */
[C---:B0-----:R-:W-:Y:S01]  /*5630*/  IMAD.WIDE R26, R35.reuse, 0x2, R2 ;  /* 0x00000002231a7825 */ /* 0x041fe200078e0202 */
[----:B------:R-:W-:-:S04]  /*5640*/  IADD3 R35, R35, UR6, RZ ;  /* 0x0000000623237c10 */ /* 0x000fc8000fffe0ff */
[----:B------:R0:W-:Y:S01]  /*5650*/  @P1 STG.E.U16 desc[UR8][R26.64], R55 ;  /* 0x000000371a001986 */ /* 0x0001e2000c101508 */
[----:B------:R-:W-:Y:S01]  /*5660*/  VIADD R37, R35, UR6 ;  /* 0x0000000623257c36 */ /* 0x000fe20008000000 */
[----:B------:R-:W-:Y:S01]  /*5670*/  ISETP.GE.AND P1, PT, R0, UR11, PT ;  /* 0x0000000b00007c0c */ /* 0x000fe2000bf26270 */
[----:B------:R-:W-:Y:S01]  /*5680*/  VIADD R0, R62, 0xc ;  /* 0x0000000c3e007836 */ /* 0x000fe20000000000 */
[----:B------:R3:W-:Y:S01]  /*5690*/  @P6 STG.E.U16 desc[UR8][R32.64], R29 ;  /* 0x0000001d20006986 */ /* 0x0007e2000c101508 */
[----:B------:R-:W-:Y:S01]  /*56a0*/  ISETP.LT.AND P6, PT, R61, UR10, !P5 ;  /* 0x0000000a3d007c0c */ /* 0x000fe2000efc1270 */
[----:B------:R-:W-:Y:S01]  /*56b0*/  IMAD.WIDE R30, R37, 0x2, R2 ;  /* 0x00000002251e7825 */ /* 0x000fe200078e0202 */
[----:B------:R-:W-:-:S03]  /*56c0*/  ISETP.LT.AND P5, PT, R60, UR10, !P5 ;  /* 0x0000000a3c007c0c */ /* 0x000fc6000efa1270 */
[----:B0-----:R-:W-:-:S04]  /*56d0*/  IMAD.WIDE R26, R35, 0x2, R24 ;  /* 0x00000002231a7825 */ /* 0x001fc800078e0218 */
[----:B---3--:R-:W-:-:S04]  /*56e0*/  IMAD.WIDE R28, R35, 0x2, R2 ;  /* 0x00000002231c7825 */ /* 0x008fc800078e0202 */
[----:B------:R-:W-:Y:S01]  /*56f0*/  IMAD.WIDE R32, R37, 0x2, R24 ;  /* 0x0000000225207825 */ /* 0x000fe200078e0218 */
[----:B------:R0:W-:Y:S01]  /*5700*/  @P2 STG.E.U16 desc[UR8][R28.64], R59 ;  /* 0x0000003b1c002986 */ /* 0x0001e2000c101508 */
[----:B------:R-:W-:Y:S02]  /*5710*/  ISETP.LT.AND P2, PT, R61, UR10, !P4 ;  /* 0x0000000a3d007c0c */ /* 0x000fe4000e741270 */
[----:B------:R-:W-:Y:S01]  /*5720*/  ISETP.LT.AND P4, PT, R60, UR10, !P4 ;  /* 0x0000000a3c007c0c */ /* 0x000fe2000e781270 */
[----:B------:R-:W-:Y:S01]  /*5730*/  VIADD R37, R37, UR6 ;  /* 0x0000000625257c36 */ /* 0x000fe20008000000 */
[----:B------:R3:W-:Y:S01]  /*5740*/  @P0 STG.E.U16 desc[UR8][R26.64], R34 ;  /* 0x000000221a000986 */ /* 0x0007e2000c101508 */
[----:B------:R-:W-:Y:S01]  /*5750*/  ISETP.GE.AND P0, PT, R0, UR11, PT ;  /* 0x0000000b00007c0c */ /* 0x000fe2000bf06270 */
[----:B------:R-:W-:Y:S02]  /*5760*/  VIADD R0, R62, 0xd ;  /* 0x0000000d3e007836 */ /* 0x000fe40000000000 */
[----:B------:R4:W-:Y:S01]  /*5770*/  @P6 STG.E.U16 desc[UR8][R30.64], R20 ;  /* 0x000000141e006986 */ /* 0x0009e2000c101508 */
[----:B------:R-:W-:Y:S01]  /*5780*/  VIADD R35, R37, UR6 ;  /* 0x0000000625237c36 */ /* 0x000fe20008000000 */
[----:B0-----:R-:W-:-:S02]  /*5790*/  PRMT R29, R20, 0x7632, R29 ;  /* 0x00007632141d7816 */ /* 0x001fc4000000001d */
[----:B------:R-:W-:Y:S01]  /*57a0*/  ISETP.GE.AND P6, PT, R0, UR11, PT ;  /* 0x0000000b00007c0c */ /* 0x000fe2000bfc6270 */
[----:B------:R-:W-:Y:S02]  /*57b0*/  VIADD R0, R62, 0xe ;  /* 0x0000000e3e007836 */ /* 0x000fe40000000000 */
[----:B------:R0:W-:Y:S01]  /*57c0*/  @P5 STG.E.U16 desc[UR8][R32.64], R29 ;  /* 0x0000001d20005986 */ /* 0x0001e2000c101508 */
[----:B------:R-:W-:Y:S01]  /*57d0*/  ISETP.LT.AND P5, PT, R61, UR10, !P3 ;  /* 0x0000000a3d007c0c */ /* 0x000fe2000dfa1270 */
[----:B---3--:R-:W-:Y:S01]  /*57e0*/  IMAD.WIDE R26, R37, 0x2, R24 ;  /* 0x00000002251a7825 */ /* 0x008fe200078e0218 */
[----:B------:R-:W-:Y:S02]  /*57f0*/  ISETP.LT.AND P3, PT, R60, UR10, !P3 ;  /* 0x0000000a3c007c0c */ /* 0x000fe4000df61270 */
[----:B------:R-:W-:Y:S01]  /*5800*/  PRMT R34, R16, 0x7632, R34 ;  /* 0x0000763210227816 */ /* 0x000fe20000000022 */
[----:B----4-:R-:W-:-:S04]  /*5810*/  IMAD.WIDE R30, R35, 0x2, R2 ;  /* 0x00000002231e7825 */ /* 0x010fc800078e0202 */
[----:B0-----:R-:W-:-:S04]  /*5820*/  IMAD.WIDE R28, R37, 0x2, R2 ;  /* 0x00000002251c7825 */ /* 0x001fc800078e0202 */
[C---:B------:R-:W-:Y:S01]  /*5830*/  IMAD.WIDE R32, R35.reuse, 0x2, R24 ;  /* 0x0000000223207825 */ /* 0x040fe200078e0218 */
[----:B------:R0:W-:Y:S01]  /*5840*/  @P2 STG.E.U16 desc[UR8][R28.64], R16 ;  /* 0x000000101c002986 */ /* 0x0001e2000c101508 */
[----:B------:R-:W-:Y:S02]  /*5850*/  ISETP.GE.AND P2, PT, R0, UR11, PT ;  /* 0x0000000b00007c0c */ /* 0x000fe4000bf46270 */
[----:B------:R-:W-:Y:S01]  /*5860*/  VIADD R35, R35, UR6 ;  /* 0x0000000623237c36 */ /* 0x000fe20008000000 */
[----:B------:R3:W-:Y:S01]  /*5870*/  @P4 STG.E.U16 desc[UR8][R26.64], R34 ;  /* 0x000000221a004986 */ /* 0x0007e2000c101508 */
[C---:B------:R-:W-:Y:S01]  /*5880*/  ISETP.LT.AND P4, PT, R61.reuse, UR10, !P1 ;  /* 0x0000000a3d007c0c */ /* 0x040fe2000cf81270 */
[----:B------:R-:W-:Y:S01]  /*5890*/  VIADD R0, R62, 0x10 ;  /* 0x000000103e007836 */ /* 0x000fe20000000000 */
[C---:B------:R-:W-:Y:S01]  /*58a0*/  ISETP.LT.AND P1, PT, R60.reuse, UR10, !P1 ;  /* 0x0000000a3c007c0c */ /* 0x040fe2000cf21270 */
[----:B------:R4:W-:Y:S01]  /*58b0*/  @P5 STG.E.U16 desc[UR8][R30.64], R21 ;  /* 0x000000151e005986 */ /* 0x0009e2000c101508 */
[----:B------:R-:W-:Y:S01]  /*58c0*/  ISETP.LT.AND P5, PT, R61, UR10, !P0 ;  /* 0x0000000a3d007c0c */ /* 0x000fe2000c7a1270 */
[----:B------:R-:W-:Y:S01]  /*58d0*/  VIADD R37, R35, UR6 ;  /* 0x0000000623257c36 */ /* 0x000fe20008000000 */
[----:B------:R-:W-:Y:S01]  /*58e0*/  ISETP.LT.AND P0, PT, R60, UR10, !P0 ;  /* 0x0000000a3c007c0c */ /* 0x000fe2000c701270 */
[----:B0-----:R-:W-:Y:S01]  /*58f0*/  VIADD R16, R62, 0xf ;  /* 0x0000000f3e107836 */ /* 0x001fe20000000000 */
[----:B------:R-:W-:Y:S01]  /*5900*/  PRMT R29, R21, 0x7632, R29 ;  /* 0x00007632151d7816 */ /* 0x000fe2000000001d */
[----:B---3--:R-:W-:-:S04]  /*5910*/  IMAD.WIDE R26, R37, 0x2, R2 ;  /* 0x00000002251a7825 */ /* 0x008fc800078e0202 */
[----:B------:R0:W-:Y:S01]  /*5920*/  @P3 STG.E.U16 desc[UR8][R32.64], R29 ;  /* 0x0000001d20003986 */ /* 0x0001e2000c101508 */
[----:B------:R-:W-:Y:S01]  /*5930*/  ISETP.GE.AND P3, PT, R16, UR11, PT ;  /* 0x0000000b10007c0c */ /* 0x000fe2000bf66270 */
[----:B----4-:R-:W-:Y:S01]  /*5940*/  IMAD.WIDE R20, R35, 0x2, R24 ;  /* 0x0000000223147825 */ /* 0x010fe200078e0218 */
[----:B------:R-:W-:-:S03]  /*5950*/  PRMT R31, R17, 0x7632, R31 ;  /* 0x00007632111f7816 */ /* 0x000fc6000000001f */
[----:B0-----:R-:W-:-:S05]  /*5960*/  IMAD.WIDE R28, R35, 0x2, R2 ;  /* 0x00000002231c7825 */ /* 0x001fca00078e0202 */
[----:B------:R0:W-:Y:S01]  /*5970*/  @P4 STG.E.U16 desc[UR8][R28.64], R17 ;  /* 0x000000111c004986 */ /* 0x0001e2000c101508 */
[----:B------:R-:W-:Y:S01]  /*5980*/  ISETP.GE.AND P4, PT, R0, UR11, PT ;  /* 0x0000000b00007c0c */ /* 0x000fe2000bf86270 */
[----:B------:R-:W-:Y:S02]  /*5990*/  VIADD R0, R62, 0x12 ;  /* 0x000000123e007836 */ /* 0x000fe40000000000 */
[----:B------:R3:W-:Y:S01]  /*59a0*/  @P1 STG.E.U16 desc[UR8][R20.64], R31 ;  /* 0x0000001f14001986 */ /* 0x0007e2000c101508 */
[C---:B------:R-:W-:Y:S02]  /*59b0*/  ISETP.LT.AND P1, PT, R61.reuse, UR10, !P6 ;  /* 0x0000000a3d007c0c */ /* 0x040fe4000f721270 */
[C---:B------:R-:W-:Y:S01]  /*59c0*/  ISETP.LT.AND P6, PT, R60.reuse, UR10, !P6 ;  /* 0x0000000a3c007c0c */ /* 0x040fe2000f7c1270 */
[----:B------:R4:W-:Y:S01]  /*59d0*/  @P5 STG.E.U16 desc[UR8][R26.64], R22 ;  /* 0x000000161a005986 */ /* 0x0009e2000c101508 */
[----:B------:R-:W-:Y:S02]  /*59e0*/  ISETP.LT.AND P5, PT, R61, UR10, !P2 ;  /* 0x0000000a3d007c0c */ /* 0x000fe4000d7a1270 */
[----:B------:R-:W-:Y:S01]  /*59f0*/  ISETP.LT.AND P2, PT, R60, UR10, !P2 ;  /* 0x0000000a3c007c0c */ /* 0x000fe2000d741270 */
[----:B0-----:R-:W-:-:S02]  /*5a00*/  VIADD R28, R62, 0x11 ;  /* 0x000000113e1c7836 */ /* 0x001fc40000000000 */
[----:B---3--:R-:W-:Y:S01]  /*5a10*/  IMAD.WIDE R30, R37, 0x2, R24 ;  /* 0x00000002251e7825 */ /* 0x008fe200078e0218 */
[----:B------:R-:W-:-:S03]  /*5a20*/  PRMT R21, R22, 0x7632, R21 ;  /* 0x0000763216157816 */ /* 0x000fc60000000015 */
[----:B------:R-:W-:Y:S01]  /*5a30*/  VIADD R37, R37, UR6 ;  /* 0x0000000625257c36 */ /* 0x000fe20008000000 */
[----:B----4-:R-:W-:Y:S01]  /*5a40*/  PRMT R27, R18, 0x7632, R27 ;  /* 0x00007632121b7816 */ /* 0x010fe2000000001b */
[----:B------:R0:W-:Y:S01]  /*5a50*/  @P0 STG.E.U16 desc[UR8][R30.64], R21 ;  /* 0x000000151e000986 */ /* 0x0001e2000c101508 */
[----:B------:R-:W-:Y:S01]  /*5a60*/  ISETP.GE.AND P0, PT, R28, UR11, PT ;  /* 0x0000000b1c007c0c */ /* 0x000fe2000bf06270 */
[----:B------:R-:W-:-:S05]  /*5a70*/  IMAD.WIDE R16, R37, 0x2, R2 ;  /* 0x0000000225107825 */ /* 0x000fca00078e0202 */
[----:B------:R3:W-:Y:S01]  /*5a80*/  @P1 STG.E.U16 desc[UR8][R16.64], R18 ;  /* 0x0000001210001986 */ /* 0x0007e2000c101508 */
[----:B------:R-:W-:Y:S01]  /*5a90*/  ISETP.GE.AND P1, PT, R0, UR11, PT ;  /* 0x0000000b00007c0c */ /* 0x000fe2000bf26270 */
[----:B------:R-:W-:Y:S02]  /*5aa0*/  VIADD R0, R62, 0x13 ;  /* 0x000000133e007836 */ /* 0x000fe40000000000 */
[----:B0-----:R-:W-:Y:S01]  /*5ab0*/  IMAD.WIDE R20, R37, 0x2, R24 ;  /* 0x0000000225147825 */ /* 0x001fe200078e0218 */
[----:B------:R-:W-:-:S03]  /*5ac0*/  PRMT R30, R23, 0x7632, R30 ;  /* 0x00007632171e7816 */ /* 0x000fc6000000001e */
[----:B------:R-:W-:Y:S01]  /*5ad0*/  VIADD R37, R37, UR6 ;  /* 0x0000000625257c36 */ /* 0x000fe20008000000 */
[----:B------:R0:W-:Y:S01]  /*5ae0*/  @P6 STG.E.U16 desc[UR8][R20.64], R27 ;  /* 0x0000001b14006986 */ /* 0x0001e2000c101508 */
[----:B------:R-:W-:Y:S02]  /*5af0*/  ISETP.LT.AND P6, PT, R61, UR10, !P3 ;  /* 0x0000000a3d007c0c */ /* 0x000fe4000dfc1270 */
[C---:B------:R-:W-:Y:S01]  /*5b00*/  VIADD R31, R37.reuse, UR6 ;  /* 0x00000006251f7c36 */ /* 0x040fe20008000000 */
[----:B------:R-:W-:Y:S01]  /*5b10*/  ISETP.LT.AND P3, PT, R60, UR10, !P3 ;  /* 0x0000000a3c007c0c */ /* 0x000fe2000df61270 */
[----:B---3--:R-:W-:Y:S01]  /*5b20*/  IMAD.WIDE R16, R37, 0x2, R24 ;  /* 0x0000000225107825 */ /* 0x008fe200078e0218 */
[----:B------:R-:W-:-:S03]  /*5b30*/  PRMT R18, R19, 0x7632, R18 ;  /* 0x0000763213127816 */ /* 0x000fc60000000012 */
[----:B------:R-:W-:-:S04]  /*5b40*/  IMAD.WIDE R28, R31, 0x2, R24 ;  /* 0x000000021f1c7825 */ /* 0x000fc800078e0218 */
[----:B0-----:R-:W-:-:S04]  /*5b50*/  IMAD.WIDE R26, R37, 0x2, R2 ;  /* 0x00000002251a7825 */ /* 0x001fc800078e0202 */
[--C-:B------:R-:W-:Y:S01]  /*5b60*/  IMAD.WIDE R20, R31, 0x2, R2.reuse ;  /* 0x000000021f147825 */ /* 0x100fe200078e0202 */
[----:B------:R0:W-:Y:S01]  /*5b70*/  @P5 STG.E.U16 desc[UR8][R26.64], R23 ;  /* 0x000000171a005986 */ /* 0x0001e2000c101508 */
[----:B------:R-:W-:Y:S02]  /*5b80*/  ISETP.LT.AND P5, PT, R61, UR10, !P4 ;  /* 0x0000000a3d007c0c */ /* 0x000fe4000e7a1270 */
[----:B------:R-:W-:Y:S01]  /*5b90*/  VIADD R31, R31, UR6 ;  /* 0x000000061f1f7c36 */ /* 0x000fe20008000000 */
[----:B------:R3:W-:Y:S01]  /*5ba0*/  @P2 STG.E.U16 desc[UR8][R16.64], R30 ;  /* 0x0000001e10002986 */ /* 0x0007e2000c101508 */
[----:B------:R-:W-:Y:S02]  /*5bb0*/  ISETP.LT.AND P4, PT, R60, UR10, !P4 ;  /* 0x0000000a3c007c0c */ /* 0x000fe4000e781270 */
[----:B------:R-:W-:Y:S01]  /*5bc0*/  ISETP.GE.AND P2, PT, R0, UR11, PT ;  /* 0x0000000b00007c0c */ /* 0x000fe2000bf46270 */
[----:B------:R4:W-:Y:S01]  /*5bd0*/  @P6 STG.E.U16 desc[UR8][R20.64], R19 ;  /* 0x0000001314006986 */ /* 0x0009e2000c101508 */
[----:B------:R-:W-:Y:S01]  /*5be0*/  ISETP.LT.AND P6, PT, R61, UR10, !P0 ;  /* 0x0000000a3d007c0c */ /* 0x000fe2000c7c1270 */
[----:B------:R-:W-:Y:S01]  /*5bf0*/  VIADD R0, R62, 0x14 ;  /* 0x000000143e007836 */ /* 0x000fe20000000000 */
[----:B------:R-:W-:Y:S01]  /*5c00*/  ISETP.LT.AND P0, PT, R60, UR10, !P0 ;  /* 0x0000000a3c007c0c */ /* 0x000fe2000c701270 */
[----:B0-----:R-:W-:Y:S01]  /*5c10*/  IMAD.WIDE R22, R31, 0x2, R2 ;  /* 0x000000021f167825 */ /* 0x001fe200078e0202 */
[----:B------:R0:W-:Y:S01]  /*5c20*/  @P3 STG.E.U16 desc[UR8][R28.64], R18 ;  /* 0x000000121c003986 */ /* 0x0001e2000c101508 */
[----:B------:R-:W-:-:S02]  /*5c30*/  PRMT R26, R8, 0x7632, R26 ;  /* 0x00007632081a7816 */ /* 0x000fc4000000001a */
[C---:B------:R-:W-:Y:S01]  /*5c40*/  VIADD R27, R31.reuse, UR6 ;  /* 0x000000061f1b7c36 */ /* 0x040fe20008000000 */
[----:B------:R5:W-:Y:S01]  /*5c50*/  @P5 STG.E.U16 desc[UR8][R22.64], R12 ;  /* 0x0000000c16005986 */ /* 0x000be2000c101508 */
[----:B---3--:R-:W-:Y:S01]  /*5c60*/  IMAD.WIDE R16, R31, 0x2, R24 ;  /* 0x000000021f107825 */ /* 0x008fe200078e0218 */
[----:B------:R-:W-:-:S03]  /*5c70*/  ISETP.GE.AND P3, PT, R0, UR11, PT ;  /* 0x0000000b00007c0c */ /* 0x000fc6000bf66270 */
[----:B----4-:R-:W-:-:S04]  /*5c80*/  IMAD.WIDE R20, R27, 0x2, R24 ;  /* 0x000000021b147825 */ /* 0x010fc800078e0218 */
[----:B0-----:R-:W-:Y:S01]  /*5c90*/  IMAD.WIDE R18, R27, 0x2, R2 ;  /* 0x000000021b127825 */ /* 0x001fe200078e0202 */
[----:B-----5:R-:W-:-:S03]  /*5ca0*/  PRMT R23, R12, 0x7632, R23 ;  /* 0x000076320c177816 */ /* 0x020fc60000000017 */
[----:B------:R-:W-:Y:S02]  /*5cb0*/  VIADD R27, R27, UR6 ;  /* 0x000000061b1b7c36 */ /* 0x000fe40008000000 */
[----:B------:R-:W-:Y:S01]  /*5cc0*/  VIADD R12, R62, 0x16 ;  /* 0x000000163e0c7836 */ /* 0x000fe20000000000 */
[----:B------:R0:W-:Y:S01]  /*5cd0*/  @P4 STG.E.U16 desc[UR8][R16.64], R23 ;  /* 0x0000001710004986 */ /* 0x0001e2000c101508 */
[----:B------:R-:W-:Y:S01]  /*5ce0*/  ISETP.LT.AND P4, PT, R61, UR10, !P1 ;  /* 0x0000000a3d007c0c */ /* 0x000fe2000cf81270 */
[----:B------:R-:W-:Y:S01]  /*5cf0*/  VIADD R29, R27, UR6 ;  /* 0x000000061b1d7c36 */ /* 0x000fe20008000000 */
[----:B------:R-:W-:Y:S01]  /*5d00*/  ISETP.LT.AND P1, PT, R60, UR10, !P1 ;  /* 0x0000000a3c007c0c */ /* 0x000fe2000cf21270 */
[----:B------:R-:W-:Y:S01]  /*5d10*/  @P6 STG.E.U16 desc[UR8][R18.64], R8 ;  /* 0x0000000812006986 */ /* 0x000fe2000c101508 */
[----:B------:R-:W-:Y:S01]  /*5d20*/  ISETP.LT.AND P6, PT, R61, UR10, !P2 ;  /* 0x0000000a3d007c0c */ /* 0x000fe2000d7c1270 */
[----:B------:R-:W-:Y:S01]  /*5d30*/  VIADD R0, R62, 0x15 ;  /* 0x000000153e007836 */ /* 0x000fe20000000000 */
[----:B------:R-:W-:Y:S01]  /*5d40*/  ISETP.LT.AND P2, PT, R60, UR10, !P2 ;  /* 0x0000000a3c007c0c */ /* 0x000fe2000d741270 */
[----:B------:R3:W-:Y:S01]  /*5d50*/  @P0 STG.E.U16 desc[UR8][R20.64], R26 ;  /* 0x0000001a14000986 */ /* 0x0007e2000c101508 */
[----:B------:R-:W-:-:S02]  /*5d60*/  ISETP.GE.AND P0, PT, R12, UR11, PT ;  /* 0x0000000b0c007c0c */ /* 0x000fc4000bf06270 */
[----:B------:R-:W-:Y:S01]  /*5d70*/  ISETP.GE.AND P5, PT, R0, UR11, PT ;  /* 0x0000000b00007c0c */ /* 0x000fe2000bfa6270 */
[----:B0-----:R-:W-:Y:S01]  /*5d80*/  IMAD.WIDE R22, R27, 0x2, R2 ;  /* 0x000000021b167825 */ /* 0x001fe200078e0202 */
[----:B------:R-:W-:-:S03]  /*5d90*/  IADD3 R0, R62, 0x17, RZ ;  /* 0x000000173e007810 */ /* 0x000fc60007ffe0ff */
[----:B------:R-:W-:Y:S01]  /*5da0*/  IMAD.WIDE R16, R27, 0x2, R24 ;  /* 0x000000021b107825 */ /* 0x000fe200078e0218 */
[----:B------:R0:W-:Y:S01]  /*5db0*/  @P4 STG.E.U16 desc[UR8][R22.64], R13 ;  /* 0x0000000d16004986 */ /* 0x0001e2000c101508 */
[----:B------:R-:W-:Y:S02]  /*5dc0*/  ISETP.GE.AND P4, PT, R0, UR11, PT ;  /* 0x0000000b00007c0c */ /* 0x000fe4000bf86270 */
[----:B---3--:R-:W-:Y:S01]  /*5dd0*/  PRMT R21, R13, 0x7632, R21 ;  /* 0x000076320d157816 */ /* 0x008fe20000000015 */
[----:B------:R-:W-:-:S04]  /*5de0*/  IMAD.WIDE R18, R29, 0x2, R2 ;  /* 0x000000021d127825 */ /* 0x000fc800078e0202 */
[----:B------:R3:W-:Y:S01]  /*5df0*/  @P1 STG.E.U16 desc[UR8][R16.64], R21 ;  /* 0x0000001510001986 */ /* 0x0007e2000c101508 */
[----:B------:R-:W-:Y:S02]  /*5e00*/  VIADD R27, R29, UR6 ;  /* 0x000000061d1b7c36 */ /* 0x000fe40008000000 */
[----:B------:R-:W-:Y:S01]  /*5e10*/  VIADD R8, R62, 0x18 ;  /* 0x000000183e087836 */ /* 0x000fe20000000000 */
[----:B------:R4:W-:Y:S01]  /*5e20*/  @P6 STG.E.U16 desc[UR8][R18.64], R9 ;  /* 0x0000000912006986 */ /* 0x0009e2000c101508 */
[----:B------:R-:W-:Y:S01]  /*5e30*/  ISETP.LT.AND P6, PT, R61, UR10, !P3 ;  /* 0x0000000a3d007c0c */ /* 0x000fe2000dfc1270 */
[----:B0-----:R-:W-:Y:S01]  /*5e40*/  IMAD.WIDE R12, R29, 0x2, R24 ;  /* 0x000000021d0c7825 */ /* 0x001fe200078e0218 */
[----:B------:R-:W-:Y:S02]  /*5e50*/  ISETP.LT.AND P3, PT, R60, UR10, !P3 ;  /* 0x0000000a3c007c0c */ /* 0x000fe4000df61270 */
[----:B------:R-:W-:Y:S01]  /*5e60*/  PRMT R22, R14, 0x7632, R22 ;  /* 0x000076320e167816 */ /* 0x000fe20000000016 */
[----:B------:R-:W-:Y:S01]  /*5e70*/  VIADD R0, R62, 0x19 ;  /* 0x000000193e007836 */ /* 0x000fe20000000000 */
[----:B------:R-:W-:Y:S01]  /*5e80*/  ISETP.GE.AND P1, PT, R8, UR11, PT ;  /* 0x0000000b08007c0c */ /* 0x000fe2000bf26270 */
[----:B---3--:R-:W-:Y:S01]  /*5e90*/  IMAD.WIDE R20, R27, 0x2, R2 ;  /* 0x000000021b147825 */ /* 0x008fe200078e0202 */
[----:B----4-:R-:W-:-:S03]  /*5ea0*/  PRMT R19, R9, 0x7632, R19 ;  /* 0x0000763209137816 */ /* 0x010fc60000000013 */
[C---:B------:R-:W-:Y:S02]  /*5eb0*/  IMAD.WIDE R16, R27.reuse, 0x2, R24 ;  /* 0x000000021b107825 */ /* 0x040fe400078e0218 */
[----:B------:R0:W-:Y:S02]  /*5ec0*/  @P2 STG.E.U16 desc[UR8][R12.64], R19 ;  /* 0x000000130c002986 */ /* 0x0001e4000c101508 */
[----:B------:R-:W-:Y:S01]  /*5ed0*/  VIADD R27, R27, UR6 ;  /* 0x000000061b1b7c36 */ /* 0x000fe20008000000 */
[----:B------:R-:W-:Y:S01]  /*5ee0*/  ISETP.GE.AND P2, PT, R0, UR11, PT ;  /* 0x0000000b00007c0c */ /* 0x000fe2000bf46270 */
[----:B------:R-:W-:Y:S01]  /*5ef0*/  VIADD R0, R62, 0x1a ;  /* 0x0000001a3e007836 */ /* 0x000fe20000000000 */
[----:B------:R3:W-:Y:S01]  /*5f00*/  @P6 STG.E.U16 desc[UR8][R20.64], R14 ;  /* 0x0000000e14006986 */ /* 0x0007e2000c101508 */
[----:B------:R-:W-:Y:S01]  /*5f10*/  ISETP.LT.AND P6, PT, R61, UR10, !P0 ;  /* 0x0000000a3d007c0c */ /* 0x000fe2000c7c1270 */
[----:B------:R-:W-:Y:S01]  /*5f20*/  IMAD.WIDE R8, R27, 0x2, R2 ;  /* 0x000000021b087825 */ /* 0x000fe200078e0202 */
[C---:B------:R-:W-:Y:S01]  /*5f30*/  ISETP.LT.AND P0, PT, R60.reuse, UR10, !P0 ;  /* 0x0000000a3c007c0c */ /* 0x040fe2000c701270 */
[----:B------:R4:W-:Y:S01]  /*5f40*/  @P3 STG.E.U16 desc[UR8][R16.64], R22 ;  /* 0x0000001610003986 */ /* 0x0009e2000c101508 */
[----:B------:R-:W-:Y:S01]  /*5f50*/  ISETP.LT.AND P3, PT, R61, UR10, !P5 ;  /* 0x0000000a3d007c0c */ /* 0x000fe2000ef61270 */
[C---:B------:R-:W-:Y:S01]  /*5f60*/  VIADD R23, R27.reuse, UR6 ;  /* 0x000000061b177c36 */ /* 0x040fe20008000000 */
[----:B------:R-:W-:Y:S01]  /*5f70*/  ISETP.LT.AND P5, PT, R60, UR10, !P5 ;  /* 0x0000000a3c007c0c */ /* 0x000fe2000efa1270 */
[----:B0-----:R-:W-:Y:S01]  /*5f80*/  IMAD.WIDE R12, R27, 0x2, R24 ;  /* 0x000000021b0c7825 */ /* 0x001fe200078e0218 */
[----:B---3--:R-:W-:-:S03]  /*5f90*/  PRMT R14, R10, 0x7632, R14 ;  /* 0x000076320a0e7816 */ /* 0x008fc6000000000e */
[----:B------:R-:W-:Y:S01]  /*5fa0*/  IMAD.WIDE R18, R23, 0x2, R24 ;  /* 0x0000000217127825 */ /* 0x000fe200078e0218 */
[----:B----4-:R-:W-:-:S03]  /*5fb0*/  PRMT R22, R15, 0x7632, R22 ;  /* 0x000076320f167816 */ /* 0x010fc60000000016 */
[C-C-:B------:R-:W-:Y:S02]  /*5fc0*/  IMAD.WIDE R16, R23.reuse, 0x2, R2.reuse ;  /* 0x0000000217107825 */ /* 0x140fe400078e0202 */
[----:B------:R0:W-:Y:S01]  /*5fd0*/  @P3 STG.E.U16 desc[UR8][R8.64], R10 ;  /* 0x0000000a08003986 */ /* 0x0001e2000c101508 */
[----:B------:R-:W-:Y:S01]  /*5fe0*/  ISETP.GE.AND P3, PT, R0, UR11, PT ;  /* 0x0000000b00007c0c */ /* 0x000fe2000bf66270 */
[----:B------:R-:W-:Y:S02]  /*5ff0*/  VIADD R23, R23, UR6 ;  /* 0x0000000617177c36 */ /* 0x000fe40008000000 */
[----:B------:R3:W-:Y:S01]  /*6000*/  @P5 STG.E.U16 desc[UR8][R12.64], R14 ;  /* 0x0000000e0c005986 */ /* 0x0007e2000c101508 */
[C---:B------:R-:W-:Y:S01]  /*6010*/  ISETP.LT.AND P5, PT, R61.reuse, UR10, !P4 ;  /* 0x0000000a3d007c0c */ /* 0x040fe2000e7a1270 */
[----:B------:R-:W-:Y:S01]  /*6020*/  VIADD R20, R62, 0x1b ;  /* 0x0000001b3e147836 */ /* 0x000fe20000000000 */
[C---:B------:R-:W-:Y:S01]  /*6030*/  ISETP.LT.AND P4, PT, R60.reuse, UR10, !P4 ;  /* 0x0000000a3c007c0c */ /* 0x040fe2000e781270 */
[----:B------:R4:W-:Y:S01]  /*6040*/  @P6 STG.E.U16 desc[UR8][R16.64], R15 ;  /* 0x0000000f10006986 */ /* 0x0009e2000c101508 */
[----:B------:R-:W-:Y:S01]  /*6050*/  ISETP.LT.AND P6, PT, R61, UR10, !P1 ;  /* 0x0000000a3d007c0c */ /* 0x000fe2000cfc1270 */
[C---:B------:R-:W-:Y:S01]  /*6060*/  VIADD R21, R23.reuse, UR6 ;  /* 0x0000000617157c36 */ /* 0x040fe20008000000 */
[----:B------:R-:W-:Y:S01]  /*6070*/  ISETP.LT.AND P1, PT, R60, UR10, !P1 ;  /* 0x0000000a3c007c0c */ /* 0x000fe2000cf21270 */
[----:B0-----:R-:W-:Y:S01]  /*6080*/  IMAD.WIDE R8, R23, 0x2, R2 ;  /* 0x0000000217087825 */ /* 0x001fe200078e0202 */
[----:B------:R-:W-:Y:S01]  /*6090*/  PRMT R10, R11, 0x7632, R10 ;  /* 0x000076320b0a7816 */ /* 0x000fe2000000000a */
[----:B------:R-:W-:Y:S01]  /*60a0*/  @P0 STG.E.U16 desc[UR8][R18.64], R22 ;  /* 0x0000001612000986 */ /* 0x000fe2000c101508 */
[----:B------:R-:W-:Y:S01]  /*60b0*/  ISETP.GE.AND P0, PT, R20, UR11, PT ;  /* 0x0000000b14007c0c */ /* 0x000fe2000bf06270 */
[----:B---3--:R-:W-:-:S02]  /*60c0*/  IMAD.WIDE R12, R23, 0x2, R24 ;  /* 0x00000002170c7825 */ /* 0x008fc400078e0218 */
[----:B------:R0:W-:Y:S02]  /*60d0*/  @P5 STG.E.U16 desc[UR8][R8.64], R11 ;  /* 0x0000000b08005986 */ /* 0x0001e4000c101508 */
[----:B----4-:R-:W-:Y:S02]  /*60e0*/  IMAD.WIDE R14, R21, 0x2, R2 ;  /* 0x00000002150e7825 */ /* 0x010fe400078e0202 */
[----:B------:R3:W-:Y:S01]  /*60f0*/  @P4 STG.E.U16 desc[UR8][R12.64], R10 ;  /* 0x0000000a0c004986 */ /* 0x0007e2000c101508 */
[----:B------:R-:W-:Y:S01]  /*6100*/  ISETP.LT.AND P4, PT, R61, UR10, !P2 ;  /* 0x0000000a3d007c0c */ /* 0x000fe2000d781270 */
[----:B------:R-:W-:Y:S01]  /*6110*/  IMAD.WIDE R16, R21, 0x2, R24 ;  /* 0x0000000215107825 */ /* 0x000fe200078e0218 */
[C---:B------:R-:W-:Y:S01]  /*6120*/  ISETP.LT.AND P2, PT, R60.reuse, UR10, !P2 ;  /* 0x0000000a3c007c0c */ /* 0x040fe2000d741270 */
[----:B-1----:R2:W-:Y:S01]  /*6130*/  @P6 STG.E.U16 desc[UR8][R14.64], R4 ;  /* 0x000000040e006986 */ /* 0x0025e2000c101508 */
[----:B------:R-:W-:Y:S01]  /*6140*/  ISETP.LT.AND P6, PT, R61, UR10, !P3 ;  /* 0x0000000a3d007c0c */ /* 0x000fe2000dfc1270 */
[----:B------:R-:W-:Y:S01]  /*6150*/  VIADD R21, R21, UR6 ;  /* 0x0000000615157c36 */ /* 0x000fe20008000000 */
[----:B------:R-:W-:Y:S01]  /*6160*/  ISETP.LT.AND P3, PT, R60, UR10, !P3 ;  /* 0x0000000a3c007c0c */ /* 0x000fe2000df61270 */
[----:B------:R-:W-:Y:S01]  /*6170*/  VIADD R0, R62, 0x1c ;  /* 0x0000001c3e007836 */ /* 0x000fe20000000000 */
[----:B0-----:R-:W-:Y:S01]  /*6180*/  PRMT R9, R4, 0x7632, R9 ;  /* 0x0000763204097816 */ /* 0x001fe20000000009 */
[----:B------:R-:W-:-:S02]  /*6190*/  VIADD R19, R21, UR6 ;  /* 0x0000000615137c36 */ /* 0x000fc40008000000 */
[----:B---3--:R-:W-:Y:S01]  /*61a0*/  IMAD.WIDE R10, R21, 0x2, R24 ;  /* 0x00000002150a7825 */ /* 0x008fe200078e0218 */
[----:B------:R-:W-:Y:S01]  /*61b0*/  ISETP.GE.AND P5, PT, R0, UR11, PT ;  /* 0x0000000b00007c0c */ /* 0x000fe2000bfa6270 */
[----:B------:R0:W-:Y:S01]  /*61c0*/  @P1 STG.E.U16 desc[UR8][R16.64], R9 ;  /* 0x0000000910001986 */ /* 0x0001e2000c101508 */
[----:B--2---:R-:W-:Y:S01]  /*61d0*/  PRMT R4, R48, 0x7632, R4 ;  /* 0x0000763230047816 */ /* 0x004fe20000000004 */
[----:B------:R-:W-:Y:S01]  /*61e0*/  IMAD.WIDE R12, R19, 0x2, R2 ;  /* 0x00000002130c7825 */ /* 0x000fe200078e0202 */
[----:B------:R-:W-:-:S03]  /*61f0*/  PRMT R14, R5, 0x7632, R14 ;  /* 0x00007632050e7816 */ /* 0x000fc6000000000e */
[----:B------:R-:W-:Y:S02]  /*6200*/  VIADD R15, R19, UR6 ;  /* 0x00000006130f7c36 */ /* 0x000fe40008000000 */
[C---:B------:R-:W-:Y:S02]  /*6210*/  VIADD R0, R62.reuse, 0x1e ;  /* 0x0000001e3e007836 */ /* 0x040fe40000000000 */
[----:B------:R-:W-:Y:S01]  /*6220*/  VIADD R18, R62, 0x1d ;  /* 0x0000001d3e127836 */ /* 0x000fe20000000000 */
[----:B0-----:R-:W-:Y:S01]  /*6230*/  PRMT R16, R49, 0x7632, R16 ;  /* 0x0000763231107816 */ /* 0x001fe20000000010 */
[----:B------:R-:W-:-:S03]  /*6240*/  IMAD.WIDE R8, R21, 0x2, R2 ;  /* 0x0000000215087825 */ /* 0x000fc600078e0202 */
[----:B------:R-:W-:Y:S01]  /*6250*/  ISETP.GE.AND P1, PT, R18, UR11, PT ;  /* 0x0000000b12007c0c */ /* 0x000fe2000bf26270 */
[----:B------:R-:W-:Y:S01]  /*6260*/  VIADD R17, R15, UR6 ;  /* 0x000000060f117c36 */ /* 0x000fe20008000000 */
[----:B------:R0:W-:Y:S01]  /*6270*/  @P4 STG.E.U16 desc[UR8][R8.64], R48 ;  /* 0x0000003008004986 */ /* 0x0001e2000c101508 */
[----:B------:R-:W-:Y:S01]  /*6280*/  ISETP.GE.AND P4, PT, R0, UR11, PT ;  /* 0x0000000b00007c0c */ /* 0x000fe2000bf86270 */
[----:B------:R-:W-:Y:S02]  /*6290*/  VIADD R0, R62, 0x1f ;  /* 0x0000001f3e007836 */ /* 0x000fe40000000000 */
[----:B------:R1:W-:Y:S01]  /*62a0*/  @P2 STG.E.U16 desc[UR8][R10.64], R4 ;  /* 0x000000040a002986 */ /* 0x0003e2000c101508 */
[C---:B------:R-:W-:Y:S02]  /*62b0*/  ISETP.LT.AND P2, PT, R61.reuse, UR10, !P0 ;  /* 0x0000000a3d007c0c */ /* 0x040fe4000c741270 */
[----:B------:R-:W-:Y:S01]  /*62c0*/  ISETP.LT.AND P0, PT, R60, UR10, !P0 ;  /* 0x0000000a3c007c0c */ /* 0x000fe2000c701270 */
[----:B------:R2:W-:Y:S01]  /*62d0*/  @P6 STG.E.U16 desc[UR8][R12.64], R5 ;  /* 0x000000050c006986 */ /* 0x0005e2000c101508 */
[----:B------:R-:W-:-:S02]  /*62e0*/  ISETP.LT.AND P6, PT, R61, UR10, !P5 ;  /* 0x0000000a3d007c0c */ /* 0x000fc4000efc1270 */
[----:B------:R-:W-:Y:S01]  /*62f0*/  ISETP.LT.AND P5, PT, R60, UR10, !P5 ;  /* 0x0000000a3c007c0c */ /* 0x000fe2000efa1270 */
[----:B0-----:R-:W-:-:S04]  /*6300*/  IMAD.WIDE R8, R19, 0x2, R24 ;  /* 0x0000000213087825 */ /* 0x001fc800078e0218 */
[C---:B-1----:R-:W-:Y:S01]  /*6310*/  IMAD.WIDE R10, R15.reuse, 0x2, R2 ;  /* 0x000000020f0a7825 */ /* 0x042fe200078e0202 */
[----:B------:R0:W-:Y:S01]  /*6320*/  @P3 STG.E.U16 desc[UR8][R8.64], R14 ;  /* 0x0000000e08003986 */ /* 0x0001e2000c101508 */
[----:B------:R-:W-:Y:S02]  /*6330*/  ISETP.GE.AND P3, PT, R0, UR11, PT ;  /* 0x0000000b00007c0c */ /* 0x000fe4000bf66270 */
[----:B--2---:R-:W-:Y:S01]  /*6340*/  IMAD.WIDE R4, R15, 0x2, R24 ;  /* 0x000000020f047825 */ /* 0x004fe200078e0218 */
[----:B------:R-:W-:Y:S01]  /*6350*/  @P2 STG.E.U16 desc[UR8][R10.64], R49 ;  /* 0x000000310a002986 */ /* 0x000fe2000c101508 */
[----:B------:R-:W-:Y:S02]  /*6360*/  ISETP.LT.AND P2, PT, R61, UR10, !P4 ;  /* 0x0000000a3d007c0c */ /* 0x000fe4000e741270 */
[----:B------:R-:W-:Y:S01]  /*6370*/  IMAD.WIDE R12, R17, 0x2, R2 ;  /* 0x00000002110c7825 */ /* 0x000fe200078e0202 */
[----:B------:R1:W-:Y:S01]  /*6380*/  @P0 STG.E.U16 desc[UR8][R4.64], R16 ;  /* 0x0000001004000986 */ /* 0x0003e2000c101508 */
[----:B------:R-:W-:-:S02]  /*6390*/  ISETP.LT.AND P4, PT, R60, UR10, !P4 ;  /* 0x0000000a3c007c0c */ /* 0x000fc4000e781270 */
[----:B------:R-:W-:Y:S01]  /*63a0*/  VIADD R15, R17, UR6 ;  /* 0x00000006110f7c36 */ /* 0x000fe20008000000 */
[----:B------:R2:W-:Y:S01]  /*63b0*/  @P6 STG.E.U16 desc[UR8][R12.64], R6 ;  /* 0x000000060c006986 */ /* 0x0005e2000c101508 */
[----:B------:R-:W-:Y:S02]  /*63c0*/  ISETP.LT.AND P6, PT, R61, UR10, !P1 ;  /* 0x0000000a3d007c0c */ /* 0x000fe4000cfc1270 */
[C---:B------:R-:W-:Y:S01]  /*63d0*/  ISETP.LT.AND P1, PT, R60.reuse, UR10, !P1 ;  /* 0x0000000a3c007c0c */ /* 0x040fe2000cf21270 */
[----:B------:R-:W-:Y:S01]  /*63e0*/  VIADD R19, R15, UR6 ;  /* 0x000000060f137c36 */ /* 0x000fe20008000000 */
[----:B------:R-:W-:Y:S01]  /*63f0*/  ISETP.LT.AND P0, PT, R61, UR10, !P3 ;  /* 0x0000000a3d007c0c */ /* 0x000fe2000df01270 */
[----:B0-----:R-:W-:Y:S01]  /*6400*/  IMAD.WIDE R8, R15, 0x2, R2 ;  /* 0x000000020f087825 */ /* 0x001fe200078e0202 */
[----:B------:R-:W-:Y:S02]  /*6410*/  ISETP.LT.AND P3, PT, R60, UR10, !P3 ;  /* 0x0000000a3c007c0c */ /* 0x000fe4000df61270 */
[----:B------:R-:W-:Y:S01]  /*6420*/  PRMT R0, R6, 0x7632, R0 ;  /* 0x0000763206007816 */ /* 0x000fe20000000000 */
[----:B-1----:R-:W-:Y:S01]  /*6430*/  IMAD.WIDE R4, R17, 0x2, R24 ;  /* 0x0000000211047825 */ /* 0x002fe200078e0218 */
[----:B------:R-:W-:-:S02]  /*6440*/  PRMT R16, R7, 0x7632, R16 ;  /* 0x0000763207107816 */ /* 0x000fc40000000010 */
[----:B--2---:R-:W-:Y:S01]  /*6450*/  PRMT R6, R50, 0x7632, R6 ;  /* 0x0000763232067816 */ /* 0x004fe20000000006 */
[----:B------:R-:W-:Y:S01]  /*6460*/  VIADD R17, R19, UR6 ;  /* 0x0000000613117c36 */ /* 0x000fe20008000000 */
[----:B------:R0:W-:Y:S01]  /*6470*/  @P5 STG.E.U16 desc[UR8][R4.64], R0 ;  /* 0x0000000004005986 */ /* 0x0001e2000c101508 */
[----:B------:R-:W-:-:S03]  /*6480*/  IMAD.WIDE R10, R15, 0x2, R24 ;  /* 0x000000020f0a7825 */ /* 0x000fc600078e0218 */
        /* <DEDUP_REMOVED lines=9> */
[----:B------:R-:W-:Y:S05]  /*6520*/  @!P3 EXIT ;  /* 0x000000000000b94d */ /* 0x000fea0003800000 */
[----:B0-----:R-:W-:-:S05]  /*6530*/  PRMT R12, R51, 0x7632, R12 ;  /* 0x00007632330c7816 */ /* 0x001fca000000000c */
[----:B------:R-:W-:Y:S01]  /*6540*/  STG.E.U16 desc[UR8][R24.64], R12 ;  /* 0x0000000c18007986 */ /* 0x000fe2000c101508 */
[----:B------:R-:W-:Y:S05]  /*6550*/  EXIT ;  /* 0x000000000000794d */ /* 0x000fea0003800000 */
.L_x_2:
[----:B------:R-:W-:-:S00]  /*6560*/  BRA `(.L_x_2) ;  /* 0xfffffffc00fc7947 */ /* 0x000fc0000383ffff */
[----:B------:R-:W-:-:S00]  /*6570*/  NOP ;  /* 0x0000000000007918 */ /* 0x000fc00000000000 */
        /* <DEDUP_REMOVED lines=8> */
.L_x_3:


//--------------------- .nv.shared.matmul_kernel  --------------------------
	.section	.nv.shared.matmul_kernel,"aw",@nobits
	.sectionflags	@""
	.align	16
	.zero		1024


//--------------------- .nv.shared.reserved.0     --------------------------
	.section	.nv.shared.reserved.0,"aw",@nobits
	.weak		__nv_reservedSMEM_offset_0_alias
	.size		__nv_reservedSMEM_offset_0_alias, 0, 0
	.other		__nv_reservedSMEM_offset_0_alias,@"STO_CUDA_RESERVED_SHARED STV_DEFAULT"
__nv_reservedSMEM_offset_0_alias:
	.zero		0


//--------------------- .nv.constant0.matmul_kernel --------------------------
	.section	.nv.constant0.matmul_kernel,"a",@progbits
	.sectionflags	@""
	.align	4
.nv.constant0.matmul_kernel:
	.zero		608


//--------------------- SYMBOLS --------------------------

	.type		.nv.reservedSmem.offset0,@object
	.size		.nv.reservedSmem.offset0,0x4
